//
// Generated by NVIDIA NVVM Compiler
//
// Compiler Build ID: CL-36424714
// Cuda compilation tools, release 13.0, V13.0.88
// Based on NVVM 20.0.0
//

.version 9.0
.target sm_100
.address_size 64

	// .globl	_Z8mmGlobalPKfS0_Pfiii
.extern .shared .align 16 .b8 ABs[];

.visible .entry _Z8mmGlobalPKfS0_Pfiii(
	.param .u64 .ptr .align 1 _Z8mmGlobalPKfS0_Pfiii_param_0,
	.param .u64 .ptr .align 1 _Z8mmGlobalPKfS0_Pfiii_param_1,
	.param .u64 .ptr .align 1 _Z8mmGlobalPKfS0_Pfiii_param_2,
	.param .u32 _Z8mmGlobalPKfS0_Pfiii_param_3,
	.param .u32 _Z8mmGlobalPKfS0_Pfiii_param_4,
	.param .u32 _Z8mmGlobalPKfS0_Pfiii_param_5
)
{
	.reg .pred 	%p<14>;
	.reg .b32 	%r<16>;
	.reg .b32 	%f<97>;
	.reg .b64 	%rd<97>;

	ld.param.u64 	%rd26, [_Z8mmGlobalPKfS0_Pfiii_param_0];
	ld.param.u64 	%rd27, [_Z8mmGlobalPKfS0_Pfiii_param_1];
	ld.param.u32 	%r1, [_Z8mmGlobalPKfS0_Pfiii_param_3];
	ld.param.u32 	%r2, [_Z8mmGlobalPKfS0_Pfiii_param_4];
	ld.param.u32 	%r3, [_Z8mmGlobalPKfS0_Pfiii_param_5];
	cvta.to.global.u64 	%rd1, %rd27;
	cvta.to.global.u64 	%rd2, %rd26;
	mov.u32 	%r4, %tid.x;
	mov.u32 	%r5, %ctaid.x;
	mov.u32 	%r6, %ntid.x;
	mad.lo.s32 	%r7, %r5, %r6, %r4;
	cvt.u64.u32 	%rd3, %r7;
	mov.u32 	%r8, %tid.y;
	mov.u32 	%r9, %ctaid.y;
	mov.u32 	%r10, %ntid.y;
	mad.lo.s32 	%r11, %r9, %r10, %r8;
	cvt.u64.u32 	%rd4, %r11;
	cvt.s64.s32 	%rd5, %r3;
	setp.eq.s32 	%p2, %r3, 0;
	mov.f32 	%f76, 0f00000000;
	@%p2 bra 	$L__BB0_40;
	cvt.u32.u64 	%r12, %rd4;
	cvt.s64.s32 	%rd30, %r1;
	setp.ge.u64 	%p3, %rd3, %rd30;
	setp.ge.u32 	%p4, %r12, %r2;
	or.pred  	%p1, %p3, %p4;
	mul.lo.s64 	%rd6, %rd5, %rd3;
	cvt.s64.s32 	%rd7, %r2;
	setp.lt.u32 	%p5, %r3, 8;
	mov.f32 	%f76, 0f00000000;
	mov.b64 	%rd95, 0;
	@%p5 bra 	$L__BB0_20;
	and.b64  	%rd95, %rd5, -8;
	shl.b64 	%rd9, %rd4, 2;
	mad.lo.s64 	%rd10, %rd7, 24, %rd9;
	shl.b64 	%rd31, %rd6, 2;
	add.s64 	%rd32, %rd31, %rd2;
	add.s64 	%rd91, %rd32, 16;
	mov.f32 	%f76, 0f00000000;
	mov.u64 	%rd92, %rd1;
	mov.u64 	%rd93, %rd95;
$L__BB0_3:
	.pragma "nounroll";
	@%p1 bra 	$L__BB0_5;
	ld.global.f32 	%f43, [%rd91+-16];
	add.s64 	%rd33, %rd92, %rd9;
	ld.global.f32 	%f44, [%rd33];
	fma.rn.f32 	%f76, %f43, %f44, %f76;
$L__BB0_5:
	@%p1 bra 	$L__BB0_7;
	ld.global.f32 	%f45, [%rd91+-12];
	add.s64 	%rd34, %rd7, %rd4;
	shl.b64 	%rd35, %rd34, 2;
	add.s64 	%rd36, %rd92, %rd35;
	ld.global.f32 	%f46, [%rd36];
	fma.rn.f32 	%f76, %f45, %f46, %f76;
$L__BB0_7:
	@%p1 bra 	$L__BB0_9;
	ld.global.f32 	%f47, [%rd91+-8];
	shl.b64 	%rd37, %rd7, 3;
	add.s64 	%rd38, %rd37, %rd9;
	add.s64 	%rd39, %rd92, %rd38;
	ld.global.f32 	%f48, [%rd39];
	fma.rn.f32 	%f76, %f47, %f48, %f76;
$L__BB0_9:
	@%p1 bra 	$L__BB0_11;
	ld.global.f32 	%f49, [%rd91+-4];
	mad.lo.s64 	%rd40, %rd7, 12, %rd9;
	add.s64 	%rd41, %rd92, %rd40;
	ld.global.f32 	%f50, [%rd41];
	fma.rn.f32 	%f76, %f49, %f50, %f76;
$L__BB0_11:
	@%p1 bra 	$L__BB0_13;
	ld.global.f32 	%f51, [%rd91];
	shl.b64 	%rd42, %rd7, 4;
	add.s64 	%rd43, %rd42, %rd9;
	add.s64 	%rd44, %rd92, %rd43;
	ld.global.f32 	%f52, [%rd44];
	fma.rn.f32 	%f76, %f51, %f52, %f76;
$L__BB0_13:
	@%p1 bra 	$L__BB0_15;
	ld.global.f32 	%f53, [%rd91+4];
	mad.lo.s64 	%rd45, %rd7, 20, %rd9;
	add.s64 	%rd46, %rd92, %rd45;
	ld.global.f32 	%f54, [%rd46];
	fma.rn.f32 	%f76, %f53, %f54, %f76;
$L__BB0_15:
	@%p1 bra 	$L__BB0_17;
	ld.global.f32 	%f55, [%rd91+8];
	add.s64 	%rd47, %rd92, %rd10;
	ld.global.f32 	%f56, [%rd47];
	fma.rn.f32 	%f76, %f55, %f56, %f76;
$L__BB0_17:
	@%p1 bra 	$L__BB0_19;
	ld.global.f32 	%f57, [%rd91+12];
	mad.lo.s64 	%rd48, %rd7, 28, %rd9;
	add.s64 	%rd49, %rd92, %rd48;
	ld.global.f32 	%f58, [%rd49];
	fma.rn.f32 	%f76, %f57, %f58, %f76;
$L__BB0_19:
	add.s64 	%rd93, %rd93, -8;
	shl.b64 	%rd50, %rd7, 5;
	add.s64 	%rd92, %rd92, %rd50;
	add.s64 	%rd91, %rd91, 32;
	setp.ne.s64 	%p6, %rd93, 0;
	@%p6 bra 	$L__BB0_3;
$L__BB0_20:
	and.b32  	%r13, %r3, 7;
	setp.eq.s32 	%p7, %r13, 0;
	@%p7 bra 	$L__BB0_40;
	and.b64  	%rd51, %rd5, 7;
	add.s64 	%rd52, %rd51, -1;
	setp.lt.u64 	%p8, %rd52, 3;
	@%p8 bra 	$L__BB0_31;
	add.s64 	%rd53, %rd95, %rd6;
	shl.b64 	%rd54, %rd53, 2;
	add.s64 	%rd19, %rd2, %rd54;
	@%p1 bra 	$L__BB0_24;
	ld.global.f32 	%f60, [%rd19];
	mad.lo.s64 	%rd55, %rd95, %rd7, %rd4;
	shl.b64 	%rd56, %rd55, 2;
	add.s64 	%rd57, %rd1, %rd56;
	ld.global.f32 	%f61, [%rd57];
	fma.rn.f32 	%f76, %f60, %f61, %f76;
$L__BB0_24:
	@%p1 bra 	$L__BB0_26;
	ld.global.f32 	%f62, [%rd19+4];
	mad.lo.s64 	%rd58, %rd7, %rd95, %rd7;
	add.s64 	%rd59, %rd58, %rd4;
	shl.b64 	%rd60, %rd59, 2;
	add.s64 	%rd61, %rd1, %rd60;
	ld.global.f32 	%f63, [%rd61];
	fma.rn.f32 	%f76, %f62, %f63, %f76;
$L__BB0_26:
	@%p1 bra 	$L__BB0_28;
	add.s64 	%rd62, %rd95, 2;
	ld.global.f32 	%f64, [%rd19+8];
	mad.lo.s64 	%rd63, %rd62, %rd7, %rd4;
	shl.b64 	%rd64, %rd63, 2;
	add.s64 	%rd65, %rd1, %rd64;
	ld.global.f32 	%f65, [%rd65];
	fma.rn.f32 	%f76, %f64, %f65, %f76;
$L__BB0_28:
	@%p1 bra 	$L__BB0_30;
	add.s64 	%rd66, %rd95, 3;
	ld.global.f32 	%f66, [%rd19+12];
	mad.lo.s64 	%rd67, %rd66, %rd7, %rd4;
	shl.b64 	%rd68, %rd67, 2;
	add.s64 	%rd69, %rd1, %rd68;
	ld.global.f32 	%f67, [%rd69];
	fma.rn.f32 	%f76, %f66, %f67, %f76;
$L__BB0_30:
	add.s64 	%rd95, %rd95, 4;
$L__BB0_31:
	and.b32  	%r14, %r3, 3;
	setp.eq.s32 	%p9, %r14, 0;
	@%p9 bra 	$L__BB0_40;
	setp.eq.s32 	%p10, %r14, 1;
	mov.f32 	%f95, %f76;
	@%p10 bra 	$L__BB0_38;
	add.s64 	%rd70, %rd95, %rd6;
	shl.b64 	%rd71, %rd70, 2;
	add.s64 	%rd22, %rd2, %rd71;
	@%p1 bra 	$L__BB0_35;
	ld.global.f32 	%f69, [%rd22];
	mad.lo.s64 	%rd72, %rd95, %rd7, %rd4;
	shl.b64 	%rd73, %rd72, 2;
	add.s64 	%rd74, %rd1, %rd73;
	ld.global.f32 	%f70, [%rd74];
	fma.rn.f32 	%f76, %f69, %f70, %f76;
$L__BB0_35:
	@%p1 bra 	$L__BB0_37;
	ld.global.f32 	%f71, [%rd22+4];
	mad.lo.s64 	%rd75, %rd7, %rd95, %rd7;
	add.s64 	%rd76, %rd75, %rd4;
	shl.b64 	%rd77, %rd76, 2;
	add.s64 	%rd78, %rd1, %rd77;
	ld.global.f32 	%f72, [%rd78];
	fma.rn.f32 	%f76, %f71, %f72, %f76;
$L__BB0_37:
	add.s64 	%rd95, %rd95, 2;
	mov.f32 	%f95, %f76;
$L__BB0_38:
	and.b32  	%r15, %r3, 1;
	setp.eq.b32 	%p11, %r15, 1;
	not.pred 	%p12, %p11;
	or.pred  	%p13, %p12, %p1;
	selp.f32 	%f76, %f95, %f76, %p11;
	@%p13 bra 	$L__BB0_40;
	add.s64 	%rd79, %rd95, %rd6;
	shl.b64 	%rd80, %rd79, 2;
	add.s64 	%rd81, %rd2, %rd80;
	ld.global.f32 	%f73, [%rd81];
	mad.lo.s64 	%rd82, %rd95, %rd7, %rd4;
	shl.b64 	%rd83, %rd82, 2;
	add.s64 	%rd84, %rd1, %rd83;
	ld.global.f32 	%f74, [%rd84];
	fma.rn.f32 	%f76, %f73, %f74, %f95;
$L__BB0_40:
	ld.param.u64 	%rd90, [_Z8mmGlobalPKfS0_Pfiii_param_2];
	cvta.to.global.u64 	%rd85, %rd90;
	cvt.s64.s32 	%rd86, %r2;
	mad.lo.s64 	%rd87, %rd86, %rd3, %rd4;
	shl.b64 	%rd88, %rd87, 2;
	add.s64 	%rd89, %rd85, %rd88;
	st.global.f32 	[%rd89], %f76;
	ret;

}
	// .globl	_Z8mmSharedPKfS0_Pfiiii
.visible .entry _Z8mmSharedPKfS0_Pfiiii(
	.param .u64 .ptr .align 1 _Z8mmSharedPKfS0_Pfiiii_param_0,
	.param .u64 .ptr .align 1 _Z8mmSharedPKfS0_Pfiiii_param_1,
	.param .u64 .ptr .align 1 _Z8mmSharedPKfS0_Pfiiii_param_2,
	.param .u32 _Z8mmSharedPKfS0_Pfiiii_param_3,
	.param .u32 _Z8mmSharedPKfS0_Pfiiii_param_4,
	.param .u32 _Z8mmSharedPKfS0_Pfiiii_param_5,
	.param .u32 _Z8mmSharedPKfS0_Pfiiii_param_6
)
{
	.reg .pred 	%p<20>;
	.reg .b32 	%r<103>;
	.reg .b32 	%f<79>;
	.reg .b64 	%rd<16>;

	ld.param.u32 	%r34, [_Z8mmSharedPKfS0_Pfiiii_param_3];
	ld.param.u32 	%r35, [_Z8mmSharedPKfS0_Pfiiii_param_4];
	ld.param.u32 	%r36, [_Z8mmSharedPKfS0_Pfiiii_param_5];
	ld.param.u32 	%r37, [_Z8mmSharedPKfS0_Pfiiii_param_6];
	mov.u32 	%r38, %ctaid.x;
	mov.u32 	%r39, %ctaid.y;
	mov.u32 	%r1, %tid.x;
	mov.u32 	%r2, %tid.y;
	mad.lo.s32 	%r3, %r37, %r39, %r2;
	mad.lo.s32 	%r4, %r37, %r38, %r1;
	add.s32 	%r40, %r36, -1;
	div.s32 	%r5, %r40, %r37;
	setp.lt.s32 	%p1, %r5, 0;
	mov.f32 	%f77, 0f00000000;
	@%p1 bra 	$L__BB1_19;
	ld.param.u64 	%rd13, [_Z8mmSharedPKfS0_Pfiiii_param_0];
	mul.lo.s32 	%r42, %r37, %r37;
	shl.b32 	%r43, %r42, 2;
	mov.u32 	%r44, ABs;
	add.s32 	%r6, %r44, %r43;
	mul.lo.s32 	%r7, %r37, %r2;
	mul.lo.s32 	%r8, %r3, %r36;
	and.b32  	%r9, %r37, 7;
	and.b32  	%r10, %r37, 3;
	and.b32  	%r11, %r37, 2147483640;
	and.b32  	%r12, %r37, 1;
	neg.s32 	%r13, %r11;
	shl.b32 	%r45, %r1, 2;
	add.s32 	%r46, %r43, %r45;
	add.s32 	%r14, %r44, %r46;
	shl.b32 	%r15, %r37, 5;
	shl.b32 	%r16, %r37, 2;
	cvta.to.global.u64 	%rd1, %rd13;
	mov.f32 	%f77, 0f00000000;
	mov.b32 	%r96, 0;
$L__BB1_2:
	mov.u32 	%r17, %r96;
	setp.ge.s32 	%p2, %r3, %r34;
	mul.lo.s32 	%r18, %r17, %r37;
	add.s32 	%r47, %r18, %r1;
	setp.ge.s32 	%p3, %r47, %r36;
	mov.f32 	%f68, 0f00000000;
	or.pred  	%p4, %p2, %p3;
	@%p4 bra 	$L__BB1_4;
	add.s32 	%r48, %r47, %r8;
	mul.wide.s32 	%rd5, %r48, 4;
	add.s64 	%rd6, %rd1, %rd5;
	ld.global.f32 	%f68, [%rd6];
$L__BB1_4:
	setp.ge.s32 	%p5, %r4, %r35;
	add.s32 	%r49, %r7, %r1;
	shl.b32 	%r50, %r49, 2;
	add.s32 	%r52, %r44, %r50;
	st.shared.f32 	[%r52], %f68;
	add.s32 	%r20, %r18, %r2;
	setp.ge.s32 	%p6, %r20, %r36;
	mov.f32 	%f69, 0f00000000;
	or.pred  	%p7, %p5, %p6;
	@%p7 bra 	$L__BB1_6;
	ld.param.u64 	%rd14, [_Z8mmSharedPKfS0_Pfiiii_param_1];
	mad.lo.s32 	%r54, %r20, %r35, %r4;
	cvta.to.global.u64 	%rd7, %rd14;
	mul.wide.s32 	%rd8, %r54, 4;
	add.s64 	%rd9, %rd7, %rd8;
	ld.global.f32 	%f69, [%rd9];
$L__BB1_6:
	setp.lt.s32 	%p8, %r37, 1;
	add.s32 	%r57, %r6, %r50;
	st.shared.f32 	[%r57], %f69;
	bar.sync 	0;
	@%p8 bra 	$L__BB1_18;
	setp.lt.u32 	%p9, %r37, 8;
	mov.b32 	%r101, 0;
	@%p9 bra 	$L__BB1_10;
	shl.b32 	%r59, %r7, 2;
	add.s32 	%r61, %r59, %r44;
	add.s32 	%r97, %r61, 16;
	mov.u32 	%r98, %r14;
	mov.u32 	%r99, %r13;
$L__BB1_9:
	.pragma "nounroll";
	ld.shared.f32 	%f24, [%r97+-16];
	ld.shared.f32 	%f25, [%r98];
	fma.rn.f32 	%f26, %f24, %f25, %f77;
	ld.shared.f32 	%f27, [%r97+-12];
	add.s32 	%r62, %r98, %r16;
	ld.shared.f32 	%f28, [%r62];
	fma.rn.f32 	%f29, %f27, %f28, %f26;
	ld.shared.f32 	%f30, [%r97+-8];
	add.s32 	%r63, %r62, %r16;
	ld.shared.f32 	%f31, [%r63];
	fma.rn.f32 	%f32, %f30, %f31, %f29;
	ld.shared.f32 	%f33, [%r97+-4];
	add.s32 	%r64, %r63, %r16;
	ld.shared.f32 	%f34, [%r64];
	fma.rn.f32 	%f35, %f33, %f34, %f32;
	ld.shared.f32 	%f36, [%r97];
	add.s32 	%r65, %r64, %r16;
	ld.shared.f32 	%f37, [%r65];
	fma.rn.f32 	%f38, %f36, %f37, %f35;
	ld.shared.f32 	%f39, [%r97+4];
	add.s32 	%r66, %r65, %r16;
	ld.shared.f32 	%f40, [%r66];
	fma.rn.f32 	%f41, %f39, %f40, %f38;
	ld.shared.f32 	%f42, [%r97+8];
	add.s32 	%r67, %r66, %r16;
	ld.shared.f32 	%f43, [%r67];
	fma.rn.f32 	%f44, %f42, %f43, %f41;
	ld.shared.f32 	%f45, [%r97+12];
	add.s32 	%r68, %r67, %r16;
	ld.shared.f32 	%f46, [%r68];
	fma.rn.f32 	%f77, %f45, %f46, %f44;
	add.s32 	%r99, %r99, 8;
	add.s32 	%r98, %r98, %r15;
	add.s32 	%r97, %r97, 32;
	setp.ne.s32 	%p10, %r99, 0;
	mov.u32 	%r101, %r11;
	@%p10 bra 	$L__BB1_9;
$L__BB1_10:
	setp.eq.s32 	%p11, %r9, 0;
	@%p11 bra 	$L__BB1_18;
	add.s32 	%r69, %r9, -1;
	setp.lt.u32 	%p12, %r69, 3;
	@%p12 bra 	$L__BB1_13;
	add.s32 	%r70, %r101, %r7;
	shl.b32 	%r71, %r70, 2;
	add.s32 	%r73, %r44, %r71;
	ld.shared.f32 	%f48, [%r73];
	mad.lo.s32 	%r74, %r101, %r37, %r1;
	shl.b32 	%r75, %r74, 2;
	add.s32 	%r76, %r6, %r75;
	ld.shared.f32 	%f49, [%r76];
	fma.rn.f32 	%f50, %f48, %f49, %f77;
	ld.shared.f32 	%f51, [%r73+4];
	add.s32 	%r77, %r76, %r16;
	ld.shared.f32 	%f52, [%r77];
	fma.rn.f32 	%f53, %f51, %f52, %f50;
	ld.shared.f32 	%f54, [%r73+8];
	add.s32 	%r78, %r77, %r16;
	ld.shared.f32 	%f55, [%r78];
	fma.rn.f32 	%f56, %f54, %f55, %f53;
	ld.shared.f32 	%f57, [%r73+12];
	add.s32 	%r79, %r78, %r16;
	ld.shared.f32 	%f58, [%r79];
	fma.rn.f32 	%f77, %f57, %f58, %f56;
	add.s32 	%r101, %r101, 4;
$L__BB1_13:
	setp.eq.s32 	%p13, %r10, 0;
	@%p13 bra 	$L__BB1_18;
	setp.eq.s32 	%p14, %r10, 1;
	@%p14 bra 	$L__BB1_16;
	add.s32 	%r80, %r101, %r7;
	shl.b32 	%r81, %r80, 2;
	add.s32 	%r83, %r44, %r81;
	ld.shared.f32 	%f60, [%r83];
	mad.lo.s32 	%r84, %r101, %r37, %r1;
	shl.b32 	%r85, %r84, 2;
	add.s32 	%r86, %r6, %r85;
	ld.shared.f32 	%f61, [%r86];
	fma.rn.f32 	%f62, %f60, %f61, %f77;
	ld.shared.f32 	%f63, [%r83+4];
	add.s32 	%r87, %r86, %r16;
	ld.shared.f32 	%f64, [%r87];
	fma.rn.f32 	%f77, %f63, %f64, %f62;
	add.s32 	%r101, %r101, 2;
$L__BB1_16:
	setp.eq.s32 	%p15, %r12, 0;
	@%p15 bra 	$L__BB1_18;
	add.s32 	%r88, %r101, %r7;
	shl.b32 	%r89, %r88, 2;
	add.s32 	%r91, %r44, %r89;
	ld.shared.f32 	%f65, [%r91];
	mad.lo.s32 	%r92, %r101, %r37, %r1;
	shl.b32 	%r93, %r92, 2;
	add.s32 	%r94, %r6, %r93;
	ld.shared.f32 	%f66, [%r94];
	fma.rn.f32 	%f77, %f65, %f66, %f77;
$L__BB1_18:
	bar.sync 	0;
	add.s32 	%r96, %r17, 1;
	setp.ne.s32 	%p16, %r17, %r5;
	@%p16 bra 	$L__BB1_2;
$L__BB1_19:
	setp.ge.s32 	%p17, %r3, %r34;
	setp.ge.s32 	%p18, %r4, %r35;
	or.pred  	%p19, %p17, %p18;
	@%p19 bra 	$L__BB1_21;
	ld.param.u64 	%rd15, [_Z8mmSharedPKfS0_Pfiiii_param_2];
	mad.lo.s32 	%r95, %r3, %r35, %r4;
	cvta.to.global.u64 	%rd10, %rd15;
	mul.wide.s32 	%rd11, %r95, 4;
	add.s64 	%rd12, %rd10, %rd11;
	st.global.f32 	[%rd12], %f77;
$L__BB1_21:
	ret;

}
	// .globl	_Z17kernel_col2im_gpuPfS_iiiii
.visible .entry _Z17kernel_col2im_gpuPfS_iiiii(
	.param .u64 .ptr .align 1 _Z17kernel_col2im_gpuPfS_iiiii_param_0,
	.param .u64 .ptr .align 1 _Z17kernel_col2im_gpuPfS_iiiii_param_1,
	.param .u32 _Z17kernel_col2im_gpuPfS_iiiii_param_2,
	.param .u32 _Z17kernel_col2im_gpuPfS_iiiii_param_3,
	.param .u32 _Z17kernel_col2im_gpuPfS_iiiii_param_4,
	.param .u32 _Z17kernel_col2im_gpuPfS_iiiii_param_5,
	.param .u32 _Z17kernel_col2im_gpuPfS_iiiii_param_6
)
{
	.reg .pred 	%p<2>;
	.reg .b32 	%r<24>;
	.reg .b32 	%f<2>;
	.reg .b64 	%rd<9>;

	ld.param.u64 	%rd1, [_Z17kernel_col2im_gpuPfS_iiiii_param_0];
	ld.param.u64 	%rd2, [_Z17kernel_col2im_gpuPfS_iiiii_param_1];
	ld.param.u32 	%r2, [_Z17kernel_col2im_gpuPfS_iiiii_param_2];
	ld.param.u32 	%r3, [_Z17kernel_col2im_gpuPfS_iiiii_param_3];
	ld.param.u32 	%r4, [_Z17kernel_col2im_gpuPfS_iiiii_param_4];
	ld.param.u32 	%r5, [_Z17kernel_col2im_gpuPfS_iiiii_param_5];
	ld.param.u32 	%r6, [_Z17kernel_col2im_gpuPfS_iiiii_param_6];
	mov.u32 	%r7, %ctaid.x;
	mov.u32 	%r8, %ntid.x;
	mov.u32 	%r9, %tid.x;
	mad.lo.s32 	%r1, %r7, %r8, %r9;
	setp.ge.s32 	%p1, %r1, %r6;
	@%p1 bra 	$L__BB2_2;
	cvta.to.global.u64 	%rd3, %rd2;
	cvta.to.global.u64 	%rd4, %rd1;
	div.s32 	%r10, %r1, %r5;
	mul.lo.s32 	%r11, %r10, %r5;
	sub.s32 	%r12, %r1, %r11;
	div.s32 	%r13, %r10, %r4;
	mul.lo.s32 	%r14, %r13, %r4;
	sub.s32 	%r15, %r10, %r14;
	div.s32 	%r16, %r13, %r3;
	mul.lo.s32 	%r17, %r16, %r3;
	sub.s32 	%r18, %r13, %r17;
	mul.lo.s32 	%r19, %r5, %r4;
	mad.lo.s32 	%r20, %r15, %r5, %r12;
	mad.lo.s32 	%r21, %r19, %r13, %r20;
	mad.lo.s32 	%r22, %r18, %r2, %r16;
	mad.lo.s32 	%r23, %r19, %r22, %r20;
	mul.wide.s32 	%rd5, %r23, 4;
	add.s64 	%rd6, %rd3, %rd5;
	ld.global.nc.f32 	%f1, [%rd6];
	mul.wide.s32 	%rd7, %r21, 4;
	add.s64 	%rd8, %rd4, %rd7;
	st.global.f32 	[%rd8], %f1;
$L__BB2_2:
	ret;

}
	// .globl	_Z18kernel_im2col_gpu2PfS_iiiiiiiiiiiim
.visible .entry _Z18kernel_im2col_gpu2PfS_iiiiiiiiiiiim(
	.param .u64 .ptr .align 1 _Z18kernel_im2col_gpu2PfS_iiiiiiiiiiiim_param_0,
	.param .u64 .ptr .align 1 _Z18kernel_im2col_gpu2PfS_iiiiiiiiiiiim_param_1,
	.param .u32 _Z18kernel_im2col_gpu2PfS_iiiiiiiiiiiim_param_2,
	.param .u32 _Z18kernel_im2col_gpu2PfS_iiiiiiiiiiiim_param_3,
	.param .u32 _Z18kernel_im2col_gpu2PfS_iiiiiiiiiiiim_param_4,
	.param .u32 _Z18kernel_im2col_gpu2PfS_iiiiiiiiiiiim_param_5,
	.param .u32 _Z18kernel_im2col_gpu2PfS_iiiiiiiiiiiim_param_6,
	.param .u32 _Z18kernel_im2col_gpu2PfS_iiiiiiiiiiiim_param_7,
	.param .u32 _Z18kernel_im2col_gpu2PfS_iiiiiiiiiiiim_param_8,
	.param .u32 _Z18kernel_im2col_gpu2PfS_iiiiiiiiiiiim_param_9,
	.param .u32 _Z18kernel_im2col_gpu2PfS_iiiiiiiiiiiim_param_10,
	.param .u32 _Z18kernel_im2col_gpu2PfS_iiiiiiiiiiiim_param_11,
	.param .u32 _Z18kernel_im2col_gpu2PfS_iiiiiiiiiiiim_param_12,
	.param .u32 _Z18kernel_im2col_gpu2PfS_iiiiiiiiiiiim_param_13,
	.param .u64 _Z18kernel_im2col_gpu2PfS_iiiiiiiiiiiim_param_14
)
{
	.reg .pred 	%p<11>;
	.reg .b32 	%r<51>;
	.reg .b32 	%f<2>;
	.reg .b64 	%rd<13>;

	ld.param.u64 	%rd4, [_Z18kernel_im2col_gpu2PfS_iiiiiiiiiiiim_param_0];
	ld.param.u64 	%rd3, [_Z18kernel_im2col_gpu2PfS_iiiiiiiiiiiim_param_1];
	ld.param.u32 	%r6, [_Z18kernel_im2col_gpu2PfS_iiiiiiiiiiiim_param_2];
	ld.param.u32 	%r7, [_Z18kernel_im2col_gpu2PfS_iiiiiiiiiiiim_param_3];
	ld.param.u32 	%r8, [_Z18kernel_im2col_gpu2PfS_iiiiiiiiiiiim_param_4];
	ld.param.u32 	%r9, [_Z18kernel_im2col_gpu2PfS_iiiiiiiiiiiim_param_5];
	ld.param.u32 	%r10, [_Z18kernel_im2col_gpu2PfS_iiiiiiiiiiiim_param_6];
	ld.param.u32 	%r11, [_Z18kernel_im2col_gpu2PfS_iiiiiiiiiiiim_param_7];
	ld.param.u32 	%r12, [_Z18kernel_im2col_gpu2PfS_iiiiiiiiiiiim_param_8];
	ld.param.u32 	%r13, [_Z18kernel_im2col_gpu2PfS_iiiiiiiiiiiim_param_9];
	ld.param.u32 	%r14, [_Z18kernel_im2col_gpu2PfS_iiiiiiiiiiiim_param_10];
	ld.param.u32 	%r15, [_Z18kernel_im2col_gpu2PfS_iiiiiiiiiiiim_param_11];
	ld.param.u32 	%r16, [_Z18kernel_im2col_gpu2PfS_iiiiiiiiiiiim_param_12];
	ld.param.u32 	%r17, [_Z18kernel_im2col_gpu2PfS_iiiiiiiiiiiim_param_13];
	ld.param.u64 	%rd5, [_Z18kernel_im2col_gpu2PfS_iiiiiiiiiiiim_param_14];
	cvta.to.global.u64 	%rd1, %rd4;
	mov.u32 	%r18, %ctaid.x;
	mov.u32 	%r19, %ntid.x;
	mov.u32 	%r20, %tid.x;
	mad.lo.s32 	%r21, %r18, %r19, %r20;
	cvt.s64.s32 	%rd2, %r21;
	setp.le.u64 	%p1, %rd5, %rd2;
	@%p1 bra 	$L__BB3_4;
	cvt.u32.u64 	%r22, %rd2;
	div.s32 	%r23, %r22, %r8;
	mul.lo.s32 	%r24, %r23, %r8;
	sub.s32 	%r25, %r22, %r24;
	div.s32 	%r26, %r23, %r7;
	mul.lo.s32 	%r27, %r26, %r7;
	sub.s32 	%r28, %r23, %r27;
	div.s32 	%r29, %r26, %r6;
	mul.lo.s32 	%r30, %r29, %r6;
	sub.s32 	%r1, %r26, %r30;
	div.s32 	%r31, %r29, %r13;
	mul.lo.s32 	%r32, %r31, %r13;
	sub.s32 	%r33, %r29, %r32;
	div.s32 	%r34, %r31, %r12;
	mul.lo.s32 	%r35, %r34, %r12;
	sub.s32 	%r36, %r31, %r35;
	mad.lo.s32 	%r37, %r36, %r13, %r33;
	rem.s32 	%r2, %r34, %r9;
	mul.lo.s32 	%r38, %r25, %r15;
	sub.s32 	%r39, %r38, %r16;
	add.s32 	%r3, %r33, %r39;
	mul.lo.s32 	%r40, %r28, %r14;
	sub.s32 	%r41, %r40, %r17;
	add.s32 	%r4, %r36, %r41;
	mul.lo.s32 	%r42, %r12, %r6;
	mul.lo.s32 	%r43, %r42, %r13;
	mad.lo.s32 	%r44, %r37, %r6, %r1;
	mad.lo.s32 	%r45, %r43, %r2, %r44;
	mad.lo.s32 	%r46, %r45, %r7, %r28;
	mad.lo.s32 	%r5, %r46, %r8, %r25;
	setp.lt.s32 	%p2, %r3, 0;
	setp.ge.s32 	%p3, %r3, %r11;
	or.pred  	%p4, %p2, %p3;
	setp.lt.s32 	%p5, %r4, 0;
	setp.ge.s32 	%p6, %r4, %r10;
	or.pred  	%p7, %p5, %p6;
	or.pred  	%p9, %p4, %p7;
	not.pred 	%p10, %p9;
	@%p10 bra 	$L__BB3_3;
	shl.b64 	%rd11, %rd2, 2;
	add.s64 	%rd12, %rd1, %rd11;
	mov.b32 	%r50, 0;
	st.global.u32 	[%rd12], %r50;
	bra.uni 	$L__BB3_4;
$L__BB3_3:
	mad.lo.s32 	%r47, %r1, %r9, %r2;
	mad.lo.s32 	%r48, %r47, %r10, %r4;
	mad.lo.s32 	%r49, %r48, %r11, %r3;
	cvta.to.global.u64 	%rd6, %rd3;
	mul.wide.s32 	%rd7, %r49, 4;
	add.s64 	%rd8, %rd6, %rd7;
	ld.global.nc.f32 	%f1, [%rd8];
	mul.wide.s32 	%rd9, %r5, 4;
	add.s64 	%rd10, %rd1, %rd9;
	st.global.f32 	[%rd10], %f1;
$L__BB3_4:
	ret;

}


// ===== COMPILED SASS (sm_100) =====

	.target	sm_100

	.elftype	@"ET_EXEC"


//--------------------- .note.nv.tkinfo           --------------------------
	.section	.note.nv.tkinfo,"",@"SHT_NOTE"
	.sectionflags	@"SHF_NOTE_NV_TKINFO"
	.tkinfo
        /*0018*/ 	.word	0x00000002
        /*0030*/ 	.string	""
        /*0030*/ 	.string	"ptxas"
        /*0030*/ 	.string	"Cuda compilation tools, release 13.0, V13.0.88"
        /*0030*/ 	.string	"Build cuda_13.0.r13.0/compiler.36424714_0"
        /*0030*/ 	.string	"-arch sm_100 -m 64 "



//--------------------- .note.nv.cuinfo           --------------------------
	.section	.note.nv.cuinfo,"",@"SHT_NOTE"
	.sectionflags	@"SHF_NOTE_NV_CUINFO"
        /*0018*/ 	.short	0x0002
        /*001a*/ 	.short	0x0064
        /*001c*/ 	.short	0x0082
	.zero		2


//--------------------- .nv.info                  --------------------------
	.section	.nv.info,"",@"SHT_CUDA_INFO"
	.align	4


	//----- nvinfo : EIATTR_REGCOUNT
	.align		4
        /*0000*/ 	.byte	0x04, 0x2f
        /*0002*/ 	.short	(.L_1 - .L_0)
	.align		4
.L_0:
        /*0004*/ 	.word	index@(_Z8mmGlobalPKfS0_Pfiii)
        /*0008*/ 	.word	0x00000020


	//----- nvinfo : EIATTR_FRAME_SIZE
	.align		4
.L_1:
        /*000c*/ 	.byte	0x04, 0x11
        /*000e*/ 	.short	(.L_3 - .L_2)
	.align		4
.L_2:
        /*0010*/ 	.word	index@(_Z8mmGlobalPKfS0_Pfiii)
        /*0014*/ 	.word	0x00000000


	//----- nvinfo : EIATTR_REGCOUNT
	.align		4
.L_3:
        /*0018*/ 	.byte	0x04, 0x2f
        /*001a*/ 	.short	(.L_5 - .L_4)
	.align		4
.L_4:
        /*001c*/ 	.word	index@(_Z8mmSharedPKfS0_Pfiiii)
        /*0020*/ 	.word	0x0000001f


	//----- nvinfo : EIATTR_FRAME_SIZE
	.align		4
.L_5:
        /*0024*/ 	.byte	0x04, 0x11
        /*0026*/ 	.short	(.L_7 - .L_6)
	.align		4
.L_6:
        /*0028*/ 	.word	index@(_Z8mmSharedPKfS0_Pfiiii)
        /*002c*/ 	.word	0x00000000


	//----- nvinfo : EIATTR_REGCOUNT
	.align		4
.L_7:
        /*0030*/ 	.byte	0x04, 0x2f
        /*0032*/ 	.short	(.L_9 - .L_8)
	.align		4
.L_8:
        /*0034*/ 	.word	index@(_Z17kernel_col2im_gpuPfS_iiiii)
        /*0038*/ 	.word	0x00000010


	//----- nvinfo : EIATTR_FRAME_SIZE
	.align		4
.L_9:
        /*003c*/ 	.byte	0x04, 0x11
        /*003e*/ 	.short	(.L_11 - .L_10)
	.align		4
.L_10:
        /*0040*/ 	.word	index@(_Z17kernel_col2im_gpuPfS_iiiii)
        /*0044*/ 	.word	0x00000000


	//----- nvinfo : EIATTR_REGCOUNT
	.align		4
.L_11:
        /*0048*/ 	.byte	0x04, 0x2f
        /*004a*/ 	.short	(.L_13 - .L_12)
	.align		4
.L_12:
        /*004c*/ 	.word	index@(_Z18kernel_im2col_gpu2PfS_iiiiiiiiiiiim)
        /*0050*/ 	.word	0x0000001a


	//----- nvinfo : EIATTR_FRAME_SIZE
	.align		4
.L_13:
        /*0054*/ 	.byte	0x04, 0x11
        /*0056*/ 	.short	(.L_15 - .L_14)
	.align		4
.L_14:
        /*0058*/ 	.word	index@(_Z18kernel_im2col_gpu2PfS_iiiiiiiiiiiim)
        /*005c*/ 	.word	0x00000000


	//----- nvinfo : EIATTR_MIN_STACK_SIZE
	.align		4
.L_15:
        /*0060*/ 	.byte	0x04, 0x12
        /*0062*/ 	.short	(.L_17 - .L_16)
	.align		4
.L_16:
        /*0064*/ 	.word	index@(_Z18kernel_im2col_gpu2PfS_iiiiiiiiiiiim)
        /*0068*/ 	.word	0x00000000


	//----- nvinfo : EIATTR_MIN_STACK_SIZE
	.align		4
.L_17:
        /*006c*/ 	.byte	0x04, 0x12
        /*006e*/ 	.short	(.L_19 - .L_18)
	.align		4
.L_18:
        /*0070*/ 	.word	index@(_Z17kernel_col2im_gpuPfS_iiiii)
        /*0074*/ 	.word	0x00000000


	//----- nvinfo : EIATTR_MIN_STACK_SIZE
	.align		4
.L_19:
        /*0078*/ 	.byte	0x04, 0x12
        /*007a*/ 	.short	(.L_21 - .L_20)
	.align		4
.L_20:
        /*007c*/ 	.word	index@(_Z8mmSharedPKfS0_Pfiiii)
        /*0080*/ 	.word	0x00000000


	//----- nvinfo : EIATTR_MIN_STACK_SIZE
	.align		4
.L_21:
        /*0084*/ 	.byte	0x04, 0x12
        /*0086*/ 	.short	(.L_23 - .L_22)
	.align		4
.L_22:
        /*0088*/ 	.word	index@(_Z8mmGlobalPKfS0_Pfiii)
        /*008c*/ 	.word	0x00000000
.L_23:


//--------------------- .nv.compat                --------------------------
	.section	.nv.compat,"",@"SHT_CUDA_COMPAT_INFO"
	.align	4
        /*0000*/ 	.byte	0x02, 0x09, 0x00, 0x00, 0x02, 0x02, 0x01, 0x00, 0x02, 0x05, 0x05, 0x00, 0x03, 0x07, 0x01, 0x01
        /*0010*/ 	.byte	0x02, 0x03, 0x00, 0x00, 0x02, 0x06, 0x01, 0x00, 0x04, 0x0b, 0x08, 0x00, 0x09, 0x00, 0x00, 0x00
        /*0020*/ 	.byte	0x00, 0x00, 0x00, 0x00


//--------------------- .nv.info._Z18kernel_im2col_gpu2PfS_iiiiiiiiiiiim --------------------------
	.section	.nv.info._Z18kernel_im2col_gpu2PfS_iiiiiiiiiiiim,"",@"SHT_CUDA_INFO"
	.sectionflags	@""
	.align	4


	//----- nvinfo : EIATTR_CUDA_API_VERSION
	.align		4
        /*0000*/ 	.byte	0x04, 0x37
        /*0002*/ 	.short	(.L_25 - .L_24)
.L_24:
        /*0004*/ 	.word	0x00000082


	//----- nvinfo : EIATTR_KPARAM_INFO
	.align		4
.L_25:
        /*0008*/ 	.byte	0x04, 0x17
        /*000a*/ 	.short	(.L_27 - .L_26)
.L_26:
        /*000c*/ 	.word	0x00000000
        /*0010*/ 	.short	0x000e
        /*0012*/ 	.short	0x0040
        /*0014*/ 	.byte	0x00, 0xf0, 0x21, 0x00


	//----- nvinfo : EIATTR_KPARAM_INFO
	.align		4
.L_27:
        /*0018*/ 	.byte	0x04, 0x17
        /*001a*/ 	.short	(.L_29 - .L_28)
.L_28:
        /*001c*/ 	.word	0x00000000
        /*0020*/ 	.short	0x000d
        /*0022*/ 	.short	0x003c
        /*0024*/ 	.byte	0x00, 0xf0, 0x11, 0x00


	//----- nvinfo : EIATTR_KPARAM_INFO
	.align		4
.L_29:
        /*0028*/ 	.byte	0x04, 0x17
        /*002a*/ 	.short	(.L_31 - .L_30)
.L_30:
        /*002c*/ 	.word	0x00000000
        /*0030*/ 	.short	0x000c
        /*0032*/ 	.short	0x0038
        /*0034*/ 	.byte	0x00, 0xf0, 0x11, 0x00


	//----- nvinfo : EIATTR_KPARAM_INFO
	.align		4
.L_31:
        /*0038*/ 	.byte	0x04, 0x17
        /*003a*/ 	.short	(.L_33 - .L_32)
.L_32:
        /*003c*/ 	.word	0x00000000
        /*0040*/ 	.short	0x000b
        /*0042*/ 	.short	0x0034
        /*0044*/ 	.byte	0x00, 0xf0, 0x11, 0x00


	//----- nvinfo : EIATTR_KPARAM_INFO
	.align		4
.L_33:
        /*0048*/ 	.byte	0x04, 0x17
        /*004a*/ 	.short	(.L_35 - .L_34)
.L_34:
        /*004c*/ 	.word	0x00000000
        /*0050*/ 	.short	0x000a
        /*0052*/ 	.short	0x0030
        /*0054*/ 	.byte	0x00, 0xf0, 0x11, 0x00


	//----- nvinfo : EIATTR_KPARAM_INFO
	.align		4
.L_35:
        /*0058*/ 	.byte	0x04, 0x17
        /*005a*/ 	.short	(.L_37 - .L_36)
.L_36:
        /*005c*/ 	.word	0x00000000
        /*0060*/ 	.short	0x0009
        /*0062*/ 	.short	0x002c
        /*0064*/ 	.byte	0x00, 0xf0, 0x11, 0x00


	//----- nvinfo : EIATTR_KPARAM_INFO
	.align		4
.L_37:
        /*0068*/ 	.byte	0x04, 0x17
        /*006a*/ 	.short	(.L_39 - .L_38)
.L_38:
        /*006c*/ 	.word	0x00000000
        /*0070*/ 	.short	0x0008
        /*0072*/ 	.short	0x0028
        /*0074*/ 	.byte	0x00, 0xf0, 0x11, 0x00


	//----- nvinfo : EIATTR_KPARAM_INFO
	.align		4
.L_39:
        /*0078*/ 	.byte	0x04, 0x17
        /*007a*/ 	.short	(.L_41 - .L_40)
.L_40:
        /*007c*/ 	.word	0x00000000
        /*0080*/ 	.short	0x0007
        /*0082*/ 	.short	0x0024
        /*0084*/ 	.byte	0x00, 0xf0, 0x11, 0x00


	//----- nvinfo : EIATTR_KPARAM_INFO
	.align		4
.L_41:
        /*0088*/ 	.byte	0x04, 0x17
        /*008a*/ 	.short	(.L_43 - .L_42)
.L_42:
        /*008c*/ 	.word	0x00000000
        /*0090*/ 	.short	0x0006
        /*0092*/ 	.short	0x0020
        /*0094*/ 	.byte	0x00, 0xf0, 0x11, 0x00


	//----- nvinfo : EIATTR_KPARAM_INFO
	.align		4
.L_43:
        /*0098*/ 	.byte	0x04, 0x17
        /*009a*/ 	.short	(.L_45 - .L_44)
.L_44:
        /*009c*/ 	.word	0x00000000
        /*00a0*/ 	.short	0x0005
        /*00a2*/ 	.short	0x001c
        /*00a4*/ 	.byte	0x00, 0xf0, 0x11, 0x00


	//----- nvinfo : EIATTR_KPARAM_INFO
	.align		4
.L_45:
        /*00a8*/ 	.byte	0x04, 0x17
        /*00aa*/ 	.short	(.L_47 - .L_46)
.L_46:
        /*00ac*/ 	.word	0x00000000
        /*00b0*/ 	.short	0x0004
        /*00b2*/ 	.short	0x0018
        /*00b4*/ 	.byte	0x00, 0xf0, 0x11, 0x00


	//----- nvinfo : EIATTR_KPARAM_INFO
	.align		4
.L_47:
        /*00b8*/ 	.byte	0x04, 0x17
        /*00ba*/ 	.short	(.L_49 - .L_48)
.L_48:
        /*00bc*/ 	.word	0x00000000
        /*00c0*/ 	.short	0x0003
        /*00c2*/ 	.short	0x0014
        /*00c4*/ 	.byte	0x00, 0xf0, 0x11, 0x00


	//----- nvinfo : EIATTR_KPARAM_INFO
	.align		4
.L_49:
        /*00c8*/ 	.byte	0x04, 0x17
        /*00ca*/ 	.short	(.L_51 - .L_50)
.L_50:
        /*00cc*/ 	.word	0x00000000
        /*00d0*/ 	.short	0x0002
        /*00d2*/ 	.short	0x0010
        /*00d4*/ 	.byte	0x00, 0xf0, 0x11, 0x00


	//----- nvinfo : EIATTR_KPARAM_INFO
	.align		4
.L_51:
        /*00d8*/ 	.byte	0x04, 0x17
        /*00da*/ 	.short	(.L_53 - .L_52)
.L_52:
        /*00dc*/ 	.word	0x00000000
        /*00e0*/ 	.short	0x0001
        /*00e2*/ 	.short	0x0008
        /*00e4*/ 	.byte	0x00, 0xf5, 0x21, 0x00


	//----- nvinfo : EIATTR_KPARAM_INFO
	.align		4
.L_53:
        /*00e8*/ 	.byte	0x04, 0x17
        /*00ea*/ 	.short	(.L_55 - .L_54)
.L_54:
        /*00ec*/ 	.word	0x00000000
        /*00f0*/ 	.short	0x0000
        /*00f2*/ 	.short	0x0000
        /*00f4*/ 	.byte	0x00, 0xf5, 0x21, 0x00


	//----- nvinfo : EIATTR_SPARSE_MMA_MASK
	.align		4
.L_55:
        /*00f8*/ 	.byte	0x03, 0x50
        /*00fa*/ 	.short	0x0000


	//----- nvinfo : EIATTR_MAXREG_COUNT
	.align		4
        /*00fc*/ 	.byte	0x03, 0x1b
        /*00fe*/ 	.short	0x00ff


	//----- nvinfo : EIATTR_MERCURY_ISA_VERSION
	.align		4
        /*0100*/ 	.byte	0x03, 0x5f
        /*0102*/ 	.short	0x0101


	//----- nvinfo : EIATTR_VRC_CTA_INIT_COUNT
	.align		4
        /*0104*/ 	.byte	0x02, 0x4a
	.zero		1
	.zero		1


	//----- nvinfo : EIATTR_EXIT_INSTR_OFFSETS
	.align		4
        /*0108*/ 	.byte	0x04, 0x1c
        /*010a*/ 	.short	(.L_57 - .L_56)


	//   ....[0]....
.L_56:
        /*010c*/ 	.word	0x00000090


	//   ....[1]....
        /*0110*/ 	.word	0x00000b50


	//   ....[2]....
        /*0114*/ 	.word	0x00000ca0


	//----- nvinfo : EIATTR_CBANK_PARAM_SIZE
	.align		4
.L_57:
        /*0118*/ 	.byte	0x03, 0x19
        /*011a*/ 	.short	0x0048


	//----- nvinfo : EIATTR_PARAM_CBANK
	.align		4
        /*011c*/ 	.byte	0x04, 0x0a
        /*011e*/ 	.short	(.L_59 - .L_58)
	.align		4
.L_58:
        /*0120*/ 	.word	index@(.nv.constant0._Z18kernel_im2col_gpu2PfS_iiiiiiiiiiiim)
        /*0124*/ 	.short	0x0380
        /*0126*/ 	.short	0x0048


	//----- nvinfo : EIATTR_SW_WAR
	.align		4
.L_59:
        /*0128*/ 	.byte	0x04, 0x36
        /*012a*/ 	.short	(.L_61 - .L_60)
.L_60:
        /*012c*/ 	.word	0x00000008
.L_61:


//--------------------- .nv.info._Z17kernel_col2im_gpuPfS_iiiii --------------------------
	.section	.nv.info._Z17kernel_col2im_gpuPfS_iiiii,"",@"SHT_CUDA_INFO"
	.sectionflags	@""
	.align	4


	//----- nvinfo : EIATTR_CUDA_API_VERSION
	.align		4
        /*0000*/ 	.byte	0x04, 0x37
        /*0002*/ 	.short	(.L_63 - .L_62)
.L_62:
        /*0004*/ 	.word	0x00000082


	//----- nvinfo : EIATTR_KPARAM_INFO
	.align		4
.L_63:
        /*0008*/ 	.byte	0x04, 0x17
        /*000a*/ 	.short	(.L_65 - .L_64)
.L_64:
        /*000c*/ 	.word	0x00000000
        /*0010*/ 	.short	0x0006
        /*0012*/ 	.short	0x0020
        /*0014*/ 	.byte	0x00, 0xf0, 0x11, 0x00


	//----- nvinfo : EIATTR_KPARAM_INFO
	.align		4
.L_65:
        /*0018*/ 	.byte	0x04, 0x17
        /*001a*/ 	.short	(.L_67 - .L_66)
.L_66:
        /*001c*/ 	.word	0x00000000
        /*0020*/ 	.short	0x0005
        /*0022*/ 	.short	0x001c
        /*0024*/ 	.byte	0x00, 0xf0, 0x11, 0x00


	//----- nvinfo : EIATTR_KPARAM_INFO
	.align		4
.L_67:
        /*0028*/ 	.byte	0x04, 0x17
        /*002a*/ 	.short	(.L_69 - .L_68)
.L_68:
        /*002c*/ 	.word	0x00000000
        /*0030*/ 	.short	0x0004
        /*0032*/ 	.short	0x0018
        /*0034*/ 	.byte	0x00, 0xf0, 0x11, 0x00


	//----- nvinfo : EIATTR_KPARAM_INFO
	.align		4
.L_69:
        /*0038*/ 	.byte	0x04, 0x17
        /*003a*/ 	.short	(.L_71 - .L_70)
.L_70:
        /*003c*/ 	.word	0x00000000
        /*0040*/ 	.short	0x0003
        /*0042*/ 	.short	0x0014
        /*0044*/ 	.byte	0x00, 0xf0, 0x11, 0x00


	//----- nvinfo : EIATTR_KPARAM_INFO
	.align		4
.L_71:
        /*0048*/ 	.byte	0x04, 0x17
        /*004a*/ 	.short	(.L_73 - .L_72)
.L_72:
        /*004c*/ 	.word	0x00000000
        /*0050*/ 	.short	0x0002
        /*0052*/ 	.short	0x0010
        /*0054*/ 	.byte	0x00, 0xf0, 0x11, 0x00


	//----- nvinfo : EIATTR_KPARAM_INFO
	.align		4
.L_73:
        /*0058*/ 	.byte	0x04, 0x17
        /*005a*/ 	.short	(.L_75 - .L_74)
.L_74:
        /*005c*/ 	.word	0x00000000
        /*0060*/ 	.short	0x0001
        /*0062*/ 	.short	0x0008
        /*0064*/ 	.byte	0x00, 0xf5, 0x21, 0x00


	//----- nvinfo : EIATTR_KPARAM_INFO
	.align		4
.L_75:
        /*0068*/ 	.byte	0x04, 0x17
        /*006a*/ 	.short	(.L_77 - .L_76)
.L_76:
        /*006c*/ 	.word	0x00000000
        /*0070*/ 	.short	0x0000
        /*0072*/ 	.short	0x0000
        /*0074*/ 	.byte	0x00, 0xf5, 0x21, 0x00


	//----- nvinfo : EIATTR_SPARSE_MMA_MASK
	.align		4
.L_77:
        /*0078*/ 	.byte	0x03, 0x50
        /*007a*/ 	.short	0x0000


	//----- nvinfo : EIATTR_MAXREG_COUNT
	.align		4
        /*007c*/ 	.byte	0x03, 0x1b
        /*007e*/ 	.short	0x00ff


	//----- nvinfo : EIATTR_MERCURY_ISA_VERSION
	.align		4
        /*0080*/ 	.byte	0x03, 0x5f
        /*0082*/ 	.short	0x0101


	//----- nvinfo : EIATTR_VRC_CTA_INIT_COUNT
	.align		4
        /*0084*/ 	.byte	0x02, 0x4a
	.zero		1
	.zero		1


	//----- nvinfo : EIATTR_EXIT_INSTR_OFFSETS
	.align		4
        /*0088*/ 	.byte	0x04, 0x1c
        /*008a*/ 	.short	(.L_79 - .L_78)


	//   ....[0]....
.L_78:
        /*008c*/ 	.word	0x00000070


	//   ....[1]....
        /*0090*/ 	.word	0x00000650


	//----- nvinfo : EIATTR_CBANK_PARAM_SIZE
	.align		4
.L_79:
        /*0094*/ 	.byte	0x03, 0x19
        /*0096*/ 	.short	0x0024


	//----- nvinfo : EIATTR_PARAM_CBANK
	.align		4
        /*0098*/ 	.byte	0x04, 0x0a
        /*009a*/ 	.short	(.L_81 - .L_80)
	.align		4
.L_80:
        /*009c*/ 	.word	index@(.nv.constant0._Z17kernel_col2im_gpuPfS_iiiii)
        /*00a0*/ 	.short	0x0380
        /*00a2*/ 	.short	0x0024


	//----- nvinfo : EIATTR_SW_WAR
	.align		4
.L_81:
        /*00a4*/ 	.byte	0x04, 0x36
        /*00a6*/ 	.short	(.L_83 - .L_82)
.L_82:
        /*00a8*/ 	.word	0x00000008
.L_83:


//--------------------- .nv.info._Z8mmSharedPKfS0_Pfiiii --------------------------
	.section	.nv.info._Z8mmSharedPKfS0_Pfiiii,"",@"SHT_CUDA_INFO"
	.sectionflags	@""
	.align	4


	//----- nvinfo : EIATTR_CUDA_API_VERSION
	.align		4
        /*0000*/ 	.byte	0x04, 0x37
        /*0002*/ 	.short	(.L_85 - .L_84)
.L_84:
        /*0004*/ 	.word	0x00000082


	//----- nvinfo : EIATTR_KPARAM_INFO
	.align		4
.L_85:
        /*0008*/ 	.byte	0x04, 0x17
        /*000a*/ 	.short	(.L_87 - .L_86)
.L_86:
        /*000c*/ 	.word	0x00000000
        /*0010*/ 	.short	0x0006
        /*0012*/ 	.short	0x0024
        /*0014*/ 	.byte	0x00, 0xf0, 0x11, 0x00


	//----- nvinfo : EIATTR_KPARAM_INFO
	.align		4
.L_87:
        /*0018*/ 	.byte	0x04, 0x17
        /*001a*/ 	.short	(.L_89 - .L_88)
.L_88:
        /*001c*/ 	.word	0x00000000
        /*0020*/ 	.short	0x0005
        /*0022*/ 	.short	0x0020
        /*0024*/ 	.byte	0x00, 0xf0, 0x11, 0x00


	//----- nvinfo : EIATTR_KPARAM_INFO
	.align		4
.L_89:
        /*0028*/ 	.byte	0x04, 0x17
        /*002a*/ 	.short	(.L_91 - .L_90)
.L_90:
        /*002c*/ 	.word	0x00000000
        /*0030*/ 	.short	0x0004
        /*0032*/ 	.short	0x001c
        /*0034*/ 	.byte	0x00, 0xf0, 0x11, 0x00


	//----- nvinfo : EIATTR_KPARAM_INFO
	.align		4
.L_91:
        /*0038*/ 	.byte	0x04, 0x17
        /*003a*/ 	.short	(.L_93 - .L_92)
.L_92:
        /*003c*/ 	.word	0x00000000
        /*0040*/ 	.short	0x0003
        /*0042*/ 	.short	0x0018
        /*0044*/ 	.byte	0x00, 0xf0, 0x11, 0x00


	//----- nvinfo : EIATTR_KPARAM_INFO
	.align		4
.L_93:
        /*0048*/ 	.byte	0x04, 0x17
        /*004a*/ 	.short	(.L_95 - .L_94)
.L_94:
        /*004c*/ 	.word	0x00000000
        /*0050*/ 	.short	0x0002
        /*0052*/ 	.short	0x0010
        /*0054*/ 	.byte	0x00, 0xf5, 0x21, 0x00


	//----- nvinfo : EIATTR_KPARAM_INFO
	.align		4
.L_95:
        /*0058*/ 	.byte	0x04, 0x17
        /*005a*/ 	.short	(.L_97 - .L_96)
.L_96:
        /*005c*/ 	.word	0x00000000
        /*0060*/ 	.short	0x0001
        /*0062*/ 	.short	0x0008
        /*0064*/ 	.byte	0x00, 0xf5, 0x21, 0x00


	//----- nvinfo : EIATTR_KPARAM_INFO
	.align		4
.L_97:
        /*0068*/ 	.byte	0x04, 0x17
        /*006a*/ 	.short	(.L_99 - .L_98)
.L_98:
        /*006c*/ 	.word	0x00000000
        /*0070*/ 	.short	0x0000
        /*0072*/ 	.short	0x0000
        /*0074*/ 	.byte	0x00, 0xf5, 0x21, 0x00


	//----- nvinfo : EIATTR_SPARSE_MMA_MASK
	.align		4
.L_99:
        /*0078*/ 	.byte	0x03, 0x50
        /*007a*/ 	.short	0x0000


	//----- nvinfo : EIATTR_MAXREG_COUNT
	.align		4
        /*007c*/ 	.byte	0x03, 0x1b
        /*007e*/ 	.short	0x00ff


	//----- nvinfo : EIATTR_NUM_BARRIERS
	.align		4
        /*0080*/ 	.byte	0x02, 0x4c
        /*0082*/ 	.byte	0x01
	.zero		1


	//----- nvinfo : EIATTR_MERCURY_ISA_VERSION
	.align		4
        /*0084*/ 	.byte	0x03, 0x5f
        /*0086*/ 	.short	0x0101


	//----- nvinfo : EIATTR_VRC_CTA_INIT_COUNT
	.align		4
        /*0088*/ 	.byte	0x02, 0x4a
	.zero		1
	.zero		1


	//----- nvinfo : EIATTR_EXIT_INSTR_OFFSETS
	.align		4
        /*008c*/ 	.byte	0x04, 0x1c
        /*008e*/ 	.short	(.L_101 - .L_100)


	//   ....[0]....
.L_100:
        /*0090*/ 	.word	0x00000b30


	//   ....[1]....
        /*0094*/ 	.word	0x00000b80


	//----- nvinfo : EIATTR_CBANK_PARAM_SIZE
	.align		4
.L_101:
        /*0098*/ 	.byte	0x03, 0x19
        /*009a*/ 	.short	0x0028


	//----- nvinfo : EIATTR_PARAM_CBANK
	.align		4
        /*009c*/ 	.byte	0x04, 0x0a
        /*009e*/ 	.short	(.L_103 - .L_102)
	.align		4
.L_102:
        /*00a0*/ 	.word	index@(.nv.constant0._Z8mmSharedPKfS0_Pfiiii)
        /*00a4*/ 	.short	0x0380
        /*00a6*/ 	.short	0x0028


	//----- nvinfo : EIATTR_SW_WAR
	.align		4
.L_103:
        /*00a8*/ 	.byte	0x04, 0x36
        /*00aa*/ 	.short	(.L_105 - .L_104)
.L_104:
        /*00ac*/ 	.word	0x00000008
.L_105:


//--------------------- .nv.info._Z8mmGlobalPKfS0_Pfiii --------------------------
	.section	.nv.info._Z8mmGlobalPKfS0_Pfiii,"",@"SHT_CUDA_INFO"
	.sectionflags	@""
	.align	4


	//----- nvinfo : EIATTR_CUDA_API_VERSION
	.align		4
        /*0000*/ 	.byte	0x04, 0x37
        /*0002*/ 	.short	(.L_107 - .L_106)
.L_106:
        /*0004*/ 	.word	0x00000082


	//----- nvinfo : EIATTR_KPARAM_INFO
	.align		4
.L_107:
        /*0008*/ 	.byte	0x04, 0x17
        /*000a*/ 	.short	(.L_109 - .L_108)
.L_108:
        /*000c*/ 	.word	0x00000000
        /*0010*/ 	.short	0x0005
        /*0012*/ 	.short	0x0020
        /*0014*/ 	.byte	0x00, 0xf0, 0x11, 0x00


	//----- nvinfo : EIATTR_KPARAM_INFO
	.align		4
.L_109:
        /*0018*/ 	.byte	0x04, 0x17
        /*001a*/ 	.short	(.L_111 - .L_110)
.L_110:
        /*001c*/ 	.word	0x00000000
        /*0020*/ 	.short	0x0004
        /*0022*/ 	.short	0x001c
        /*0024*/ 	.byte	0x00, 0xf0, 0x11, 0x00


	//----- nvinfo : EIATTR_KPARAM_INFO
	.align		4
.L_111:
        /*0028*/ 	.byte	0x04, 0x17
        /*002a*/ 	.short	(.L_113 - .L_112)
.L_112:
        /*002c*/ 	.word	0x00000000
        /*0030*/ 	.short	0x0003
        /*0032*/ 	.short	0x0018
        /*0034*/ 	.byte	0x00, 0xf0, 0x11, 0x00


	//----- nvinfo : EIATTR_KPARAM_INFO
	.align		4
.L_113:
        /*0038*/ 	.byte	0x04, 0x17
        /*003a*/ 	.short	(.L_115 - .L_114)
.L_114:
        /*003c*/ 	.word	0x00000000
        /*0040*/ 	.short	0x0002
        /*0042*/ 	.short	0x0010
        /*0044*/ 	.byte	0x00, 0xf5, 0x21, 0x00


	//----- nvinfo : EIATTR_KPARAM_INFO
	.align		4
.L_115:
        /*0048*/ 	.byte	0x04, 0x17
        /*004a*/ 	.short	(.L_117 - .L_116)
.L_116:
        /*004c*/ 	.word	0x00000000
        /*0050*/ 	.short	0x0001
        /*0052*/ 	.short	0x0008
        /*0054*/ 	.byte	0x00, 0xf5, 0x21, 0x00


	//----- nvinfo : EIATTR_KPARAM_INFO
	.align		4
.L_117:
        /*0058*/ 	.byte	0x04, 0x17
        /*005a*/ 	.short	(.L_119 - .L_118)
.L_118:
        /*005c*/ 	.word	0x00000000
        /*0060*/ 	.short	0x0000
        /*0062*/ 	.short	0x0000
        /*0064*/ 	.byte	0x00, 0xf5, 0x21, 0x00


	//----- nvinfo : EIATTR_SPARSE_MMA_MASK
	.align		4
.L_119:
        /*0068*/ 	.byte	0x03, 0x50
        /*006a*/ 	.short	0x0000


	//----- nvinfo : EIATTR_MAXREG_COUNT
	.align		4
        /*006c*/ 	.byte	0x03, 0x1b
        /*006e*/ 	.short	0x00ff


	//----- nvinfo : EIATTR_MERCURY_ISA_VERSION
	.align		4
        /*0070*/ 	.byte	0x03, 0x5f
        /*0072*/ 	.short	0x0101


	//----- nvinfo : EIATTR_VRC_CTA_INIT_COUNT
	.align		4
        /*0074*/ 	.byte	0x02, 0x4a
	.zero		1
	.zero		1


	//----- nvinfo : EIATTR_EXIT_INSTR_OFFSETS
	.align		4
        /*0078*/ 	.byte	0x04, 0x1c
        /*007a*/ 	.short	(.L_121 - .L_120)


	//   ....[0]....
.L_120:
        /*007c*/ 	.word	0x00001060


	//----- nvinfo : EIATTR_CBANK_PARAM_SIZE
	.align		4
.L_121:
        /*0080*/ 	.byte	0x03, 0x19
        /*0082*/ 	.short	0x0024


	//----- nvinfo : EIATTR_PARAM_CBANK
	.align		4
        /*0084*/ 	.byte	0x04, 0x0a
        /*0086*/ 	.short	(.L_123 - .L_122)
	.align		4
.L_122:
        /*0088*/ 	.word	index@(.nv.constant0._Z8mmGlobalPKfS0_Pfiii)
        /*008c*/ 	.short	0x0380
        /*008e*/ 	.short	0x0024


	//----- nvinfo : EIATTR_SW_WAR
	.align		4
.L_123:
        /*0090*/ 	.byte	0x04, 0x36
        /*0092*/ 	.short	(.L_125 - .L_124)
.L_124:
        /*0094*/ 	.word	0x00000008
.L_125:


//--------------------- .nv.callgraph             --------------------------
	.section	.nv.callgraph,"",@"SHT_CUDA_CALLGRAPH"
	.align	4
	.sectionentsize	8
	.align		4
        /*0000*/ 	.word	0x00000000
	.align		4
        /*0004*/ 	.word	0xffffffff
	.align		4
        /*0008*/ 	.word	0x00000000
	.align		4
        /*000c*/ 	.word	0xfffffffe
	.align		4
        /*0010*/ 	.word	0x00000000
	.align		4
        /*0014*/ 	.word	0xfffffffd
	.align		4
        /*0018*/ 	.word	0x00000000
	.align		4
        /*001c*/ 	.word	0xfffffffc


//--------------------- .text._Z18kernel_im2col_gpu2PfS_iiiiiiiiiiiim --------------------------
	.section	.text._Z18kernel_im2col_gpu2PfS_iiiiiiiiiiiim,"ax",@progbits
	.align	128
        .global         _Z18kernel_im2col_gpu2PfS_iiiiiiiiiiiim
        .type           _Z18kernel_im2col_gpu2PfS_iiiiiiiiiiiim,@function
        .size           _Z18kernel_im2col_gpu2PfS_iiiiiiiiiiiim,(.L_x_16 - _Z18kernel_im2col_gpu2PfS_iiiiiiiiiiiim)
        .other          _Z18kernel_im2col_gpu2PfS_iiiiiiiiiiiim,@"STO_CUDA_ENTRY STV_DEFAULT"
_Z18kernel_im2col_gpu2PfS_iiiiiiiiiiiim:
.text._Z18kernel_im2col_gpu2PfS_iiiiiiiiiiiim:
[----:B------:R-:W-:Y:S01]  /*0000*/  LDC R1, c[0x0][0x37c] ;  /* 0x0000df00ff017b82 */ /* 0x000fe20000000800 */
[----:B------:R-:W0:Y:S07]  /*0010*/  S2R R0, SR_TID.X ;  /* 0x0000000000007919 */ /* 0x000e2e0000002100 */
[----:B------:R-:W0:Y:S01]  /*0020*/  S2UR UR4, SR_CTAID.X ;  /* 0x00000000000479c3 */ /* 0x000e220000002500 */
[----:B------:R-:W1:Y:S07]  /*0030*/  LDCU.64 UR6, c[0x0][0x3c0] ;  /* 0x00007800ff0677ac */ /* 0x000e6e0008000a00 */
[----:B------:R-:W0:Y:S02]  /*0040*/  LDC R15, c[0x0][0x360] ;  /* 0x0000d800ff0f7b82 */ /* 0x000e240000000800 */
[----:B0-----:R-:W-:-:S05]  /*0050*/  IMAD R15, R15, UR4, R0 ;  /* 0x000000040f0f7c24 */ /* 0x001fca000f8e0200 */
[----:B-1----:R-:W-:Y:S02]  /*0060*/  ISETP.GE.U32.AND P0, PT, R15, UR6, PT ;  /* 0x000000060f007c0c */ /* 0x002fe4000bf06070 */
[----:B------:R-:W-:-:S04]  /*0070*/  SHF.R.S32.HI R16, RZ, 0x1f, R15 ;  /* 0x0000001fff107819 */ /* 0x000fc8000001140f */
[----:B------:R-:W-:-:S13]  /*0080*/  ISETP.GE.U32.AND.EX P0, PT, R16, UR7, PT, P0 ;  /* 0x0000000710007c0c */ /* 0x000fda000bf06100 */
[----:B------:R-:W-:Y:S05]  /*0090*/  @P0 EXIT ;  /* 0x000000000000094d */ /* 0x000fea0003800000 */
[----:B------:R-:W0:Y:S01]  /*00a0*/  LDC R0, c[0x0][0x398] ;  /* 0x0000e600ff007b82 */ /* 0x000e220000000800 */
[----:B------:R-:W-:Y:S01]  /*00b0*/  IABS R9, R15 ;  /* 0x0000000f00097213 */ /* 0x000fe20000000000 */
[----:B------:R-:W1:Y:S01]  /*00c0*/  LDCU.64 UR6, c[0x0][0x3a0] ;  /* 0x00007400ff0677ac */ /* 0x000e620008000a00 */
[----:B------:R-:W2:Y:S05]  /*00d0*/  LDCU.64 UR4, c[0x0][0x358] ;  /* 0x00006b00ff0477ac */ /* 0x000eaa0008000a00 */
[----:B------:R-:W3:Y:S08]  /*00e0*/  LDC R8, c[0x0][0x394] ;  /* 0x0000e500ff087b82 */ /* 0x000ef00000000800 */
[----:B------:R-:W4:Y:S01]  /*00f0*/  LDC R14, c[0x0][0x3a8] ;  /* 0x0000ea00ff0e7b82 */ /* 0x000f220000000800 */
[----:B0-----:R-:W-:-:S07]  /*0100*/  IABS R5, R0 ;  /* 0x0000000000057213 */ /* 0x001fce0000000000 */
[----:B------:R-:W0:Y:S01]  /*0110*/  LDC R13, c[0x0][0x39c] ;  /* 0x0000e700ff0d7b82 */ /* 0x000e220000000800 */
[----:B------:R-:W5:Y:S08]  /*0120*/  I2F.RP R4, R5 ;  /* 0x0000000500047306 */ /* 0x000f700000209400 */
[----:B-----5:R-:W5:Y:S01]  /*0130*/  MUFU.RCP R4, R4 ;  /* 0x0000000400047308 */ /* 0x020f620000001000 */
[----:B0-----:R-:W-:Y:S01]  /*0140*/  IABS R18, R13 ;  /* 0x0000000d00127213 */ /* 0x001fe20000000000 */
[----:B-----5:R-:W-:-:S06]  /*0150*/  VIADD R2, R4, 0xffffffe ;  /* 0x0ffffffe04027836 */ /* 0x020fcc0000000000 */
[----:B------:R0:W5:Y:S02]  /*0160*/  F2I.FTZ.U32.TRUNC.NTZ R3, R2 ;  /* 0x0000000200037305 */ /* 0x000164000021f000 */
[----:B0-----:R-:W-:Y:S02]  /*0170*/  HFMA2 R2, -RZ, RZ, 0, 0 ;  /* 0x00000000ff027431 */ /* 0x001fe400000001ff */
[----:B-----5:R-:W-:-:S04]  /*0180*/  IMAD.MOV R6, RZ, RZ, -R3 ;  /* 0x000000ffff067224 */ /* 0x020fc800078e0a03 */
[----:B------:R-:W-:Y:S01]  /*0190*/  IMAD R7, R6, R5, RZ ;  /* 0x0000000506077224 */ /* 0x000fe200078e02ff */
[----:B---3--:R-:W-:-:S03]  /*01a0*/  IABS R6, R8 ;  /* 0x0000000800067213 */ /* 0x008fc60000000000 */
[----:B------:R-:W-:-:S04]  /*01b0*/  IMAD.HI.U32 R4, R3, R7, R2 ;  /* 0x0000000703047227 */ /* 0x000fc800078e0002 */
[----:B------:R-:W-:Y:S02]  /*01c0*/  IMAD.MOV.U32 R3, RZ, RZ, R6 ;  /* 0x000000ffff037224 */ /* 0x000fe400078e0006 */
[----:B------:R-:W-:Y:S02]  /*01d0*/  IMAD.HI.U32 R19, R4, R9, RZ ;  /* 0x0000000904137227 */ /* 0x000fe400078e00ff */
[----:B------:R-:W0:Y:S02]  /*01e0*/  I2F.RP R6, R3 ;  /* 0x0000000300067306 */ /* 0x000e240000209400 */
[----:B------:R-:W-:-:S04]  /*01f0*/  IMAD.MOV R2, RZ, RZ, -R19 ;  /* 0x000000ffff027224 */ /* 0x000fc800078e0a13 */
[C---:B------:R-:W-:Y:S02]  /*0200*/  IMAD R2, R5.reuse, R2, R9 ;  /* 0x0000000205027224 */ /* 0x040fe400078e0209 */
[----:B------:R-:W3:Y:S03]  /*0210*/  LDC R9, c[0x0][0x390] ;  /* 0x0000e400ff097b82 */ /* 0x000ee60000000800 */
[----:B------:R-:W-:Y:S01]  /*0220*/  ISETP.GT.U32.AND P2, PT, R5, R2, PT ;  /* 0x000000020500720c */ /* 0x000fe20003f44070 */
[----:B0-----:R-:W0:-:S12]  /*0230*/  MUFU.RCP R6, R6 ;  /* 0x0000000600067308 */ /* 0x001e180000001000 */
[-C--:B------:R-:W-:Y:S01]  /*0240*/  @!P2 IADD3 R2, PT, PT, R2, -R5.reuse, RZ ;  /* 0x800000050202a210 */ /* 0x080fe20007ffe0ff */
[----:B------:R-:W-:Y:S01]  /*0250*/  @!P2 VIADD R19, R19, 0x1 ;  /* 0x000000011313a836 */ /* 0x000fe20000000000 */
[----:B------:R-:W-:Y:S02]  /*0260*/  ISETP.NE.AND P2, PT, R0, RZ, PT ;  /* 0x000000ff0000720c */ /* 0x000fe40003f45270 */
[----:B------:R-:W-:Y:S02]  /*0270*/  ISETP.GE.U32.AND P0, PT, R2, R5, PT ;  /* 0x000000050200720c */ /* 0x000fe40003f06070 */
[----:B------:R-:W-:Y:S01]  /*0280*/  LOP3.LUT R2, R15, R0, RZ, 0x3c, !PT ;  /* 0x000000000f027212 */ /* 0x000fe200078e3cff */
[----:B0-----:R-:W-:Y:S01]  /*0290*/  VIADD R4, R6, 0xffffffe ;  /* 0x0ffffffe06047836 */ /* 0x001fe20000000000 */
[----:B---3--:R-:W-:Y:S02]  /*02a0*/  IABS R10, R9 ;  /* 0x00000009000a7213 */ /* 0x008fe40000000000 */
[----:B------:R-:W-:Y:S01]  /*02b0*/  ISETP.GE.AND P1, PT, R2, RZ, PT ;  /* 0x000000ff0200720c */ /* 0x000fe20003f26270 */
[----:B------:R0:W3:Y:S06]  /*02c0*/  F2I.FTZ.U32.TRUNC.NTZ R5, R4 ;  /* 0x0000000400057305 */ /* 0x0000ec000021f000 */
[----:B------:R-:W-:Y:S01]  /*02d0*/  @P0 IADD3 R19, PT, PT, R19, 0x1, RZ ;  /* 0x0000000113130810 */ /* 0x000fe20007ffe0ff */
[----:B0-----:R-:W-:-:S05]  /*02e0*/  IMAD.MOV.U32 R4, RZ, RZ, RZ ;  /* 0x000000ffff047224 */ /* 0x001fca00078e00ff */
[----:B------:R-:W-:Y:S01]  /*02f0*/  @!P1 IMAD.MOV R19, RZ, RZ, -R19 ;  /* 0x000000ffff139224 */ /* 0x000fe200078e0a13 */
[----:B------:R-:W-:Y:S01]  /*0300*/  @!P2 LOP3.LUT R19, RZ, R0, RZ, 0x33, !PT ;  /* 0x00000000ff13a212 */ /* 0x000fe200078e33ff */
[----:B---3--:R-:W-:-:S03]  /*0310*/  IMAD.MOV R2, RZ, RZ, -R5 ;  /* 0x000000ffff027224 */ /* 0x008fc600078e0a05 */
[----:B------:R-:W-:Y:S01]  /*0320*/  IABS R6, R19 ;  /* 0x0000001300067213 */ /* 0x000fe20000000000 */
[----:B------:R-:W-:Y:S02]  /*0330*/  IMAD.MOV R17, RZ, RZ, -R19 ;  /* 0x000000ffff117224 */ /* 0x000fe400078e0a13 */
[----:B------:R-:W-:Y:S01]  /*0340*/  IMAD R7, R2, R3, RZ ;  /* 0x0000000302077224 */ /* 0x000fe200078e02ff */
[----:B------:R-:W-:Y:S01]  /*0350*/  MOV R2, R10 ;  /* 0x0000000a00027202 */ /* 0x000fe20000000f00 */
[----:B------:R-:W-:Y:S01]  /*0360*/  IMAD R17, R0, R17, R15 ;  /* 0x0000001100117224 */ /* 0x000fe200078e020f */
[----:B------:R-:W0:Y:S01]  /*0370*/  LDC R10, c[0x0][0x3ac] ;  /* 0x0000eb00ff0a7b82 */ /* 0x000e220000000800 */
[----:B------:R-:W-:Y:S02]  /*0380*/  IMAD.HI.U32 R4, R5, R7, R4 ;  /* 0x0000000705047227 */ /* 0x000fe400078e0004 */
[----:B------:R-:W3:Y:S04]  /*0390*/  I2F.RP R5, R2 ;  /* 0x0000000200057306 */ /* 0x000ee80000209400 */
[----:B------:R-:W-:-:S04]  /*03a0*/  IMAD.HI.U32 R12, R4, R6, RZ ;  /* 0x00000006040c7227 */ /* 0x000fc800078e00ff */
[----:B------:R-:W-:-:S04]  /*03b0*/  IMAD.MOV R4, RZ, RZ, -R12 ;  /* 0x000000ffff047224 */ /* 0x000fc800078e0a0c */
[C---:B------:R-:W-:Y:S01]  /*03c0*/  IMAD R4, R3.reuse, R4, R6 ;  /* 0x0000000403047224 */ /* 0x040fe200078e0206 */
[----:B---3--:R-:W3:Y:S04]  /*03d0*/  MUFU.RCP R5, R5 ;  /* 0x0000000500057308 */ /* 0x008ee80000001000 */
[----:B------:R-:W-:-:S13]  /*03e0*/  ISETP.GT.U32.AND P2, PT, R3, R4, PT ;  /* 0x000000040300720c */ /* 0x000fda0003f44070 */
[-C--:B------:R-:W-:Y:S01]  /*03f0*/  @!P2 IADD3 R4, PT, PT, R4, -R3.reuse, RZ ;  /* 0x800000030404a210 */ /* 0x080fe20007ffe0ff */
[----:B------:R-:W-:Y:S01]  /*0400*/  @!P2 VIADD R12, R12, 0x1 ;  /* 0x000000010c0ca836 */ /* 0x000fe20000000000 */
[----:B------:R-:W-:Y:S01]  /*0410*/  ISETP.NE.AND P2, PT, R8, RZ, PT ;  /* 0x000000ff0800720c */ /* 0x000fe20003f45270 */
[----:B---3--:R-:W-:Y:S01]  /*0420*/  VIADD R6, R5, 0xffffffe ;  /* 0x0ffffffe05067836 */ /* 0x008fe20000000000 */
[----:B------:R-:W-:Y:S02]  /*0430*/  ISETP.GE.U32.AND P0, PT, R4, R3, PT ;  /* 0x000000030400720c */ /* 0x000fe40003f06070 */
[----:B------:R-:W-:Y:S01]  /*0440*/  LOP3.LUT R3, R19, R8, RZ, 0x3c, !PT ;  /* 0x0000000813037212 */ /* 0x000fe200078e3cff */
[----:B------:R3:W5:Y:S01]  /*0450*/  F2I.FTZ.U32.TRUNC.NTZ R7, R6 ;  /* 0x0000000600077305 */ /* 0x000762000021f000 */
[----:B0-----:R-:W-:Y:S02]  /*0460*/  IABS R4, R10 ;  /* 0x0000000a00047213 */ /* 0x001fe40000000000 */
[----:B------:R-:W-:Y:S01]  /*0470*/  ISETP.GE.AND P1, PT, R3, RZ, PT ;  /* 0x000000ff0300720c */ /* 0x000fe20003f26270 */
[----:B---3--:R-:W-:-:S06]  /*0480*/  HFMA2 R6, -RZ, RZ, 0, 0 ;  /* 0x00000000ff067431 */ /* 0x008fcc00000001ff */
[----:B------:R-:W-:Y:S01]  /*0490*/  @P0 IADD3 R12, PT, PT, R12, 0x1, RZ ;  /* 0x000000010c0c0810 */ /* 0x000fe20007ffe0ff */
[----:B-----5:R-:W-:-:S05]  /*04a0*/  IMAD.MOV R3, RZ, RZ, -R7 ;  /* 0x000000ffff037224 */ /* 0x020fca00078e0a07 */
[----:B------:R-:W-:Y:S01]  /*04b0*/  @!P1 IMAD.MOV R12, RZ, RZ, -R12 ;  /* 0x000000ffff0c9224 */ /* 0x000fe200078e0a0c */
[----:B------:R-:W-:Y:S01]  /*04c0*/  @!P2 LOP3.LUT R12, RZ, R8, RZ, 0x33, !PT ;  /* 0x00000008ff0ca212 */ /* 0x000fe200078e33ff */
[----:B------:R-:W-:-:S03]  /*04d0*/  IMAD R3, R3, R2, RZ ;  /* 0x0000000203037224 */ /* 0x000fc600078e02ff */
[----:B------:R-:W-:Y:S01]  /*04e0*/  IABS R5, R12 ;  /* 0x0000000c00057213 */ /* 0x000fe20000000000 */
[----:B------:R-:W-:-:S04]  /*04f0*/  IMAD.HI.U32 R6, R7, R3, R6 ;  /* 0x0000000307067227 */ /* 0x000fc800078e0006 */
[----:B------:R-:W-:Y:S02]  /*0500*/  IMAD.MOV.U32 R3, RZ, RZ, R5 ;  /* 0x000000ffff037224 */ /* 0x000fe400078e0005 */
[----:B------:R-:W0:Y:S02]  /*0510*/  I2F.RP R5, R4 ;  /* 0x0000000400057306 */ /* 0x000e240000209400 */
[----:B------:R-:W-:-:S04]  /*0520*/  IMAD.HI.U32 R11, R6, R3, RZ ;  /* 0x00000003060b7227 */ /* 0x000fc800078e00ff */
[----:B------:R-:W-:-:S04]  /*0530*/  IMAD.MOV R6, RZ, RZ, -R11 ;  /* 0x000000ffff067224 */ /* 0x000fc800078e0a0b */
[C---:B------:R-:W-:Y:S01]  /*0540*/  IMAD R3, R2.reuse, R6, R3 ;  /* 0x0000000602037224 */ /* 0x040fe200078e0203 */
[----:B0-----:R-:W0:Y:S04]  /*0550*/  MUFU.RCP R5, R5 ;  /* 0x0000000500057308 */ /* 0x001e280000001000 */
[----:B------:R-:W-:-:S13]  /*0560*/  ISETP.GT.U32.AND P2, PT, R2, R3, PT ;  /* 0x000000030200720c */ /* 0x000fda0003f44070 */
[-C--:B------:R-:W-:Y:S01]  /*0570*/  @!P2 IADD3 R3, PT, PT, R3, -R2.reuse, RZ ;  /* 0x800000020303a210 */ /* 0x080fe20007ffe0ff */
[----:B------:R-:W-:Y:S01]  /*0580*/  @!P2 VIADD R11, R11, 0x1 ;  /* 0x000000010b0ba836 */ /* 0x000fe20000000000 */
[----:B------:R-:W-:Y:S01]  /*0590*/  ISETP.NE.AND P2, PT, R9, RZ, PT ;  /* 0x000000ff0900720c */ /* 0x000fe20003f45270 */
[----:B0-----:R-:W-:Y:S01]  /*05a0*/  VIADD R6, R5, 0xffffffe ;  /* 0x0ffffffe05067836 */ /* 0x001fe20000000000 */
[----:B------:R-:W-:Y:S02]  /*05b0*/  ISETP.GE.U32.AND P0, PT, R3, R2, PT ;  /* 0x000000020300720c */ /* 0x000fe40003f06070 */
[----:B------:R-:W-:Y:S01]  /*05c0*/  LOP3.LUT R2, R12, R9, RZ, 0x3c, !PT ;  /* 0x000000090c027212 */ /* 0x000fe200078e3cff */
[----:B------:R-:W0:Y:S01]  /*05d0*/  F2I.FTZ.U32.TRUNC.NTZ R3, R6 ;  /* 0x0000000600037305 */ /* 0x000e22000021f000 */
[----:B----4-:R-:W-:Y:S02]  /*05e0*/  IABS R5, R14 ;  /* 0x0000000e00057213 */ /* 0x010fe40000000000 */
[----:B------:R-:W-:-:S02]  /*05f0*/  ISETP.GE.AND P1, PT, R2, RZ, PT ;  /* 0x000000ff0200720c */ /* 0x000fc40003f26270 */
[----:B------:R-:W-:-:S05]  /*0600*/  MOV R2, RZ ;  /* 0x000000ff00027202 */ /* 0x000fca0000000f00 */
[----:B------:R-:W-:Y:S01]  /*0610*/  @P0 IADD3 R11, PT, PT, R11, 0x1, RZ ;  /* 0x000000010b0b0810 */ /* 0x000fe20007ffe0ff */
[----:B0-----:R-:W-:-:S05]  /*0620*/  IMAD.MOV R7, RZ, RZ, -R3 ;  /* 0x000000ffff077224 */ /* 0x001fca00078e0a03 */
[----:B------:R-:W-:Y:S01]  /*0630*/  @!P1 IMAD.MOV R11, RZ, RZ, -R11 ;  /* 0x000000ffff0b9224 */ /* 0x000fe200078e0a0b */
[----:B------:R-:W-:Y:S01]  /*0640*/  @!P2 LOP3.LUT R11, RZ, R9, RZ, 0x33, !PT ;  /* 0x00000009ff0ba212 */ /* 0x000fe200078e33ff */
[----:B------:R-:W-:-:S03]  /*0650*/  IMAD R7, R7, R4, RZ ;  /* 0x0000000407077224 */ /* 0x000fc600078e02ff */
[----:B------:R-:W-:Y:S01]  /*0660*/  IABS R6, R11 ;  /* 0x0000000b00067213 */ /* 0x000fe20000000000 */
[----:B------:R-:W-:-:S04]  /*0670*/  IMAD.HI.U32 R2, R3, R7, R2 ;  /* 0x0000000703027227 */ /* 0x000fc800078e0002 */
[----:B------:R-:W-:Y:S02]  /*0680*/  IMAD.MOV.U32 R3, RZ, RZ, R6 ;  /* 0x000000ffff037224 */ /* 0x000fe400078e0006 */
[----:B------:R-:W0:Y:S02]  /*0690*/  I2F.RP R6, R5 ;  /* 0x0000000500067306 */ /* 0x000e240000209400 */
[----:B------:R-:W-:-:S05]  /*06a0*/  IMAD.HI.U32 R21, R2, R3, RZ ;  /* 0x0000000302157227 */ /* 0x000fca00078e00ff */
[----:B------:R-:W-:-:S05]  /*06b0*/  IADD3 R2, PT, PT, -R21, RZ, RZ ;  /* 0x000000ff15027210 */ /* 0x000fca0007ffe1ff */
[C---:B------:R-:W-:Y:S01]  /*06c0*/  IMAD R3, R4.reuse, R2, R3 ;  /* 0x0000000204037224 */ /* 0x040fe200078e0203 */
[----:B------:R-:W-:Y:S01]  /*06d0*/  LOP3.LUT R2, R11, R10, RZ, 0x3c, !PT ;  /* 0x0000000a0b027212 */ /* 0x000fe200078e3cff */
[----:B0-----:R-:W0:Y:S03]  /*06e0*/  MUFU.RCP R6, R6 ;  /* 0x0000000600067308 */ /* 0x001e260000001000 */
[----:B------:R-:W-:Y:S02]  /*06f0*/  ISETP.GT.U32.AND P2, PT, R4, R3, PT ;  /* 0x000000030400720c */ /* 0x000fe40003f44070 */
[----:B------:R-:W-:-:S11]  /*0700*/  ISETP.GE.AND P1, PT, R2, RZ, PT ;  /* 0x000000ff0200720c */ /* 0x000fd60003f26270 */
[----:B------:R-:W-:Y:S01]  /*0710*/  @!P2 IMAD.IADD R3, R3, 0x1, -R4 ;  /* 0x000000010303a824 */ /* 0x000fe200078e0a04 */
[----:B0-----:R-:W-:Y:S01]  /*0720*/  IADD3 R7, PT, PT, R6, 0xffffffe, RZ ;  /* 0x0ffffffe06077810 */ /* 0x001fe20007ffe0ff */
[----:B------:R-:W-:Y:S01]  /*0730*/  @!P2 VIADD R21, R21, 0x1 ;  /* 0x000000011515a836 */ /* 0x000fe20000000000 */
[----:B------:R-:W-:Y:S01]  /*0740*/  ISETP.NE.AND P2, PT, R10, RZ, PT ;  /* 0x000000ff0a00720c */ /* 0x000fe20003f45270 */
[----:B------:R-:W0:Y:S01]  /*0750*/  I2F.RP R6, R18 ;  /* 0x0000001200067306 */ /* 0x000e220000209400 */
[----:B------:R-:W-:-:S07]  /*0760*/  ISETP.GE.U32.AND P0, PT, R3, R4, PT ;  /* 0x000000040300720c */ /* 0x000fce0003f06070 */
[----:B------:R-:W3:Y:S06]  /*0770*/  F2I.FTZ.U32.TRUNC.NTZ R3, R7 ;  /* 0x0000000700037305 */ /* 0x000eec000021f000 */
[----:B------:R-:W-:Y:S02]  /*0780*/  @P0 IADD3 R21, PT, PT, R21, 0x1, RZ ;  /* 0x0000000115150810 */ /* 0x000fe40007ffe0ff */
[----:B0-----:R-:W0:Y:S02]  /*0790*/  MUFU.RCP R6, R6 ;  /* 0x0000000600067308 */ /* 0x001e240000001000 */
[----:B------:R-:W-:-:S02]  /*07a0*/  @!P1 IADD3 R21, PT, PT, -R21, RZ, RZ ;  /* 0x000000ff15159210 */ /* 0x000fc40007ffe1ff */
[----:B------:R-:W-:Y:S01]  /*07b0*/  @!P2 LOP3.LUT R21, RZ, R10, RZ, 0x33, !PT ;  /* 0x0000000aff15a212 */ /* 0x000fe200078e33ff */
[----:B---3--:R-:W-:-:S03]  /*07c0*/  IMAD.MOV R2, RZ, RZ, -R3 ;  /* 0x000000ffff027224 */ /* 0x008fc600078e0a03 */
[----:B------:R-:W-:Y:S02]  /*07d0*/  IABS R4, R21 ;  /* 0x0000001500047213 */ /* 0x000fe40000000000 */
[----:B------:R-:W-:Y:S01]  /*07e0*/  IADD3 R22, PT, PT, -R21, RZ, RZ ;  /* 0x000000ff15167210 */ /* 0x000fe20007ffe1ff */
[----:B------:R-:W-:Y:S02]  /*07f0*/  IMAD R7, R2, R5, RZ ;  /* 0x0000000502077224 */ /* 0x000fe400078e02ff */
[----:B------:R-:W-:-:S04]  /*0800*/  IMAD.MOV.U32 R2, RZ, RZ, RZ ;  /* 0x000000ffff027224 */ /* 0x000fc800078e00ff */
[----:B------:R-:W-:Y:S01]  /*0810*/  IMAD.HI.U32 R2, R3, R7, R2 ;  /* 0x0000000703027227 */ /* 0x000fe200078e0002 */
[----:B------:R-:W-:-:S03]  /*0820*/  MOV R3, R4 ;  /* 0x0000000400037202 */ /* 0x000fc60000000f00 */
[----:B0-----:R-:W-:Y:S01]  /*0830*/  VIADD R7, R6, 0xffffffe ;  /* 0x0ffffffe06077836 */ /* 0x001fe20000000000 */
[----:B------:R-:W-:Y:S01]  /*0840*/  IADD3 R6, PT, PT, -R12, RZ, RZ ;  /* 0x000000ff0c067210 */ /* 0x000fe20007ffe1ff */
[----:B------:R-:W-:-:S04]  /*0850*/  IMAD.HI.U32 R20, R2, R3, RZ ;  /* 0x0000000302147227 */ /* 0x000fc800078e00ff */
[----:B------:R-:W-:Y:S01]  /*0860*/  IMAD.MOV R2, RZ, RZ, -R20 ;  /* 0x000000ffff027224 */ /* 0x000fe200078e0a14 */
[----:B------:R-:W0:Y:S01]  /*0870*/  F2I.FTZ.U32.TRUNC.NTZ R7, R7 ;  /* 0x0000000700077305 */ /* 0x000e22000021f000 */
[----:B------:R-:W-:Y:S02]  /*0880*/  IMAD R19, R8, R6, R19 ;  /* 0x0000000608137224 */ /* 0x000fe400078e0213 */
[----:B------:R-:W-:Y:S02]  /*0890*/  HFMA2 R6, -RZ, RZ, 0, 0 ;  /* 0x00000000ff067431 */ /* 0x000fe400000001ff */
[----:B------:R-:W-:-:S05]  /*08a0*/  IMAD R2, R5, R2, R3 ;  /* 0x0000000205027224 */ /* 0x000fca00078e0203 */
[----:B------:R-:W-:-:S13]  /*08b0*/  ISETP.GT.U32.AND P2, PT, R5, R2, PT ;  /* 0x000000020500720c */ /* 0x000fda0003f44070 */
[-C--:B------:R-:W-:Y:S01]  /*08c0*/  @!P2 IADD3 R2, PT, PT, R2, -R5.reuse, RZ ;  /* 0x800000050202a210 */ /* 0x080fe20007ffe0ff */
[----:B------:R-:W-:Y:S01]  /*08d0*/  @!P2 VIADD R20, R20, 0x1 ;  /* 0x000000011414a836 */ /* 0x000fe20000000000 */
[----:B------:R-:W-:Y:S02]  /*08e0*/  ISETP.NE.AND P2, PT, R14, RZ, PT ;  /* 0x000000ff0e00720c */ /* 0x000fe40003f45270 */
[----:B------:R-:W-:Y:S02]  /*08f0*/  ISETP.GE.U32.AND P0, PT, R2, R5, PT ;  /* 0x000000050200720c */ /* 0x000fe40003f06070 */
[----:B------:R-:W-:Y:S01]  /*0900*/  LOP3.LUT R2, R21, R14, RZ, 0x3c, !PT ;  /* 0x0000000e15027212 */ /* 0x000fe200078e3cff */
[----:B------:R-:W3:Y:S03]  /*0910*/  LDC.64 R4, c[0x0][0x3b8] ;  /* 0x0000ee00ff047b82 */ /* 0x000ee60000000a00 */
[----:B------:R-:W-:-:S05]  /*0920*/  ISETP.GE.AND P1, PT, R2, RZ, PT ;  /* 0x000000ff0200720c */ /* 0x000fca0003f26270 */
[----:B------:R-:W3:Y:S02]  /*0930*/  LDC.64 R2, c[0x0][0x3b0] ;  /* 0x0000ec00ff027b82 */ /* 0x000ee40000000a00 */
[----:B------:R-:W-:-:S06]  /*0940*/  @P0 IADD3 R20, PT, PT, R20, 0x1, RZ ;  /* 0x0000000114140810 */ /* 0x000fcc0007ffe0ff */
[----:B------:R-:W-:Y:S02]  /*0950*/  @!P1 IADD3 R20, PT, PT, -R20, RZ, RZ ;  /* 0x000000ff14149210 */ /* 0x000fe40007ffe1ff */
[----:B------:R-:W-:-:S05]  /*0960*/  @!P2 LOP3.LUT R20, RZ, R14, RZ, 0x33, !PT ;  /* 0x0000000eff14a212 */ /* 0x000fca00078e33ff */
[----:B------:R-:W-:-:S04]  /*0970*/  IMAD.MOV R23, RZ, RZ, -R20 ;  /* 0x000000ffff177224 */ /* 0x000fc800078e0a14 */
[----:B------:R-:W-:Y:S02]  /*0980*/  IMAD R21, R14, R23, R21 ;  /* 0x000000170e157224 */ /* 0x000fe400078e0215 */
[----:B0-----:R-:W-:Y:S02]  /*0990*/  IMAD.MOV R23, RZ, RZ, -R7 ;  /* 0x000000ffff177224 */ /* 0x001fe400078e0a07 */
[----:B---3--:R-:W-:Y:S02]  /*09a0*/  IMAD R3, R17, R3, -R4 ;  /* 0x0000000311037224 */ /* 0x008fe400078e0a04 */
[----:B------:R-:W-:Y:S02]  /*09b0*/  IMAD R4, R10, R22, R11 ;  /* 0x000000160a047224 */ /* 0x000fe400078e020b */
[----:B------:R-:W-:Y:S02]  /*09c0*/  IMAD R2, R19, R2, -R5 ;  /* 0x0000000213027224 */ /* 0x000fe400078e0a05 */
[----:B------:R-:W-:-:S02]  /*09d0*/  IMAD.IADD R22, R4, 0x1, R3 ;  /* 0x0000000104167824 */ /* 0x000fc400078e0203 */
[----:B------:R-:W-:Y:S01]  /*09e0*/  IMAD R3, R23, R18, RZ ;  /* 0x0000001217037224 */ /* 0x000fe200078e02ff */
[----:B------:R-:W-:Y:S02]  /*09f0*/  IADD3 R5, PT, PT, R21, R2, RZ ;  /* 0x0000000215057210 */ /* 0x000fe40007ffe0ff */
[C---:B-1----:R-:W-:Y:S01]  /*0a00*/  ISETP.GE.AND P0, PT, R22.reuse, UR7, PT ;  /* 0x0000000716007c0c */ /* 0x042fe2000bf06270 */
[----:B------:R-:W-:Y:S01]  /*0a10*/  IMAD.HI.U32 R6, R7, R3, R6 ;  /* 0x0000000307067227 */ /* 0x000fe200078e0006 */
[C---:B------:R-:W-:Y:S02]  /*0a20*/  ISETP.GE.AND P1, PT, R5.reuse, UR6, PT ;  /* 0x0000000605007c0c */ /* 0x040fe4000bf26270 */
[----:B------:R-:W-:Y:S02]  /*0a30*/  IABS R2, R20 ;  /* 0x0000001400027213 */ /* 0x000fe40000000000 */
[----:B------:R-:W-:Y:S02]  /*0a40*/  ISETP.LT.OR P0, PT, R22, RZ, P0 ;  /* 0x000000ff1600720c */ /* 0x000fe40000701670 */
[----:B------:R-:W-:Y:S01]  /*0a50*/  ISETP.LT.OR P1, PT, R5, RZ, P1 ;  /* 0x000000ff0500720c */ /* 0x000fe20000f21670 */
[----:B------:R-:W-:-:S03]  /*0a60*/  IMAD.MOV.U32 R3, RZ, RZ, R2 ;  /* 0x000000ffff037224 */ /* 0x000fc600078e0002 */
[----:B------:R-:W-:Y:S01]  /*0a70*/  PLOP3.LUT P0, PT, P0, P1, PT, 0xf8, 0x8f ;  /* 0x00000000008f781c */ /* 0x000fe20000703f70 */
[----:B------:R-:W-:-:S05]  /*0a80*/  IMAD.HI.U32 R6, R6, R3, RZ ;  /* 0x0000000306067227 */ /* 0x000fca00078e00ff */
[----:B------:R-:W-:-:S05]  /*0a90*/  IADD3 R6, PT, PT, -R6, RZ, RZ ;  /* 0x000000ff06067210 */ /* 0x000fca0007ffe1ff */
[C---:B------:R-:W-:Y:S02]  /*0aa0*/  IMAD R6, R18.reuse, R6, R3 ;  /* 0x0000000612067224 */ /* 0x040fe400078e0203 */
[----:B------:R-:W0:Y:S03]  /*0ab0*/  @P0 LDC.64 R2, c[0x0][0x380] ;  /* 0x0000e000ff020b82 */ /* 0x000e260000000a00 */
[----:B------:R-:W-:-:S13]  /*0ac0*/  ISETP.GT.U32.AND P1, PT, R18, R6, PT ;  /* 0x000000061200720c */ /* 0x000fda0003f24070 */
[----:B------:R-:W-:-:S05]  /*0ad0*/  @!P1 IMAD.IADD R6, R6, 0x1, -R18 ;  /* 0x0000000106069824 */ /* 0x000fca00078e0a12 */
[----:B------:R-:W-:Y:S02]  /*0ae0*/  ISETP.GT.U32.AND P2, PT, R18, R6, PT ;  /* 0x000000061200720c */ /* 0x000fe40003f44070 */
[----:B0-----:R-:W-:-:S04]  /*0af0*/  @P0 LEA R2, P1, R15, R2, 0x2 ;  /* 0x000000020f020211 */ /* 0x001fc800078210ff */
[----:B------:R-:W-:Y:S02]  /*0b00*/  @P0 LEA.HI.X R3, R15, R3, R16, 0x2, P1 ;  /* 0x000000030f030211 */ /* 0x000fe400008f1410 */
[----:B------:R-:W-:-:S03]  /*0b10*/  ISETP.GE.AND P1, PT, R20, RZ, PT ;  /* 0x000000ff1400720c */ /* 0x000fc60003f26270 */
[----:B--2---:R0:W-:Y:S02]  /*0b20*/  @P0 STG.E desc[UR4][R2.64], RZ ;  /* 0x000000ff02000986 */ /* 0x0041e4000c101904 */
[----:B------:R-:W-:Y:S02]  /*0b30*/  @!P2 IADD3 R6, PT, PT, R6, -R18, RZ ;  /* 0x800000120606a210 */ /* 0x000fe40007ffe0ff */
[----:B------:R-:W-:Y:S01]  /*0b40*/  ISETP.NE.AND P2, PT, R13, RZ, PT ;  /* 0x000000ff0d00720c */ /* 0x000fe20003f45270 */
[----:B------:R-:W-:-:S12]  /*0b50*/  @P0 EXIT ;  /* 0x000000000000094d */ /* 0x000fd80003800000 */
[----:B0-----:R-:W0:Y:S01]  /*0b60*/  LDC.64 R2, c[0x0][0x388] ;  /* 0x0000e200ff027b82 */ /* 0x001e220000000a00 */
[----:B------:R-:W-:Y:S01]  /*0b70*/  IMAD.MOV R11, RZ, RZ, -R11 ;  /* 0x000000ffff0b7224 */ /* 0x000fe200078e0a0b */
[----:B------:R-:W-:Y:S02]  /*0b80*/  @!P1 IADD3 R6, PT, PT, -R6, RZ, RZ ;  /* 0x000000ff06069210 */ /* 0x000fe40007ffe1ff */
[----:B------:R-:W-:Y:S01]  /*0b90*/  @!P2 LOP3.LUT R6, RZ, R13, RZ, 0x33, !PT ;  /* 0x0000000dff06a212 */ /* 0x000fe200078e33ff */
[----:B------:R-:W-:-:S04]  /*0ba0*/  IMAD R16, R9, R11, R12 ;  /* 0x0000000b09107224 */ /* 0x000fc800078e020c */
[----:B------:R-:W-:-:S04]  /*0bb0*/  IMAD R12, R16, R13, R6 ;  /* 0x0000000d100c7224 */ /* 0x000fc800078e0206 */
[----:B------:R-:W-:-:S04]  /*0bc0*/  IMAD R5, R12, UR6, R5 ;  /* 0x000000060c057c24 */ /* 0x000fc8000f8e0205 */
[----:B------:R-:W-:-:S04]  /*0bd0*/  IMAD R5, R5, UR7, R22 ;  /* 0x0000000705057c24 */ /* 0x000fc8000f8e0216 */
[----:B0-----:R-:W-:Y:S02]  /*0be0*/  IMAD.WIDE R12, R5, 0x4, R2 ;  /* 0x00000004050c7825 */ /* 0x001fe400078e0202 */
[----:B------:R-:W0:Y:S04]  /*0bf0*/  LDC.64 R2, c[0x0][0x380] ;  /* 0x0000e000ff027b82 */ /* 0x000e280000000a00 */
[----:B------:R-:W2:Y:S01]  /*0c00*/  LDG.E.CONSTANT R13, desc[UR4][R12.64] ;  /* 0x000000040c0d7981 */ /* 0x000ea2000c1e9900 */
[----:B------:R-:W-:Y:S02]  /*0c10*/  IMAD R5, R9, R14, RZ ;  /* 0x0000000e09057224 */ /* 0x000fe400078e02ff */
[-C--:B------:R-:W-:Y:S02]  /*0c20*/  IMAD R4, R21, R10.reuse, R4 ;  /* 0x0000000a15047224 */ /* 0x080fe400078e0204 */
[----:B------:R-:W-:-:S02]  /*0c30*/  IMAD R5, R5, R10, RZ ;  /* 0x0000000a05057224 */ /* 0x000fc400078e02ff */
[----:B------:R-:W-:-:S04]  /*0c40*/  IMAD R9, R4, R9, R16 ;  /* 0x0000000904097224 */ /* 0x000fc800078e0210 */
[----:B------:R-:W-:-:S04]  /*0c50*/  IMAD R5, R6, R5, R9 ;  /* 0x0000000506057224 */ /* 0x000fc800078e0209 */
[----:B------:R-:W-:-:S04]  /*0c60*/  IMAD R5, R5, R8, R19 ;  /* 0x0000000805057224 */ /* 0x000fc800078e0213 */
[----:B------:R-:W-:-:S04]  /*0c70*/  IMAD R5, R5, R0, R17 ;  /* 0x0000000005057224 */ /* 0x000fc800078e0211 */
[----:B0-----:R-:W-:-:S05]  /*0c80*/  IMAD.WIDE R2, R5, 0x4, R2 ;  /* 0x0000000405027825 */ /* 0x001fca00078e0202 */
[----:B--2---:R-:W-:Y:S01]  /*0c90*/  STG.E desc[UR4][R2.64], R13 ;  /* 0x0000000d02007986 */ /* 0x004fe2000c101904 */
[----:B------:R-:W-:Y:S05]  /*0ca0*/  EXIT ;  /* 0x000000000000794d */ /* 0x000fea0003800000 */
.L_x_0:
[----:B------:R-:W-:-:S00]  /*0cb0*/  BRA `(.L_x_0) ;  /* 0xfffffffc00fc7947 */ /* 0x000fc0000383ffff */
[----:B------:R-:W-:-:S00]  /*0cc0*/  NOP ;  /* 0x0000000000007918 */ /* 0x000fc00000000000 */
        /* <DEDUP_REMOVED lines=11> */
.L_x_16:


//--------------------- .text._Z17kernel_col2im_gpuPfS_iiiii --------------------------
	.section	.text._Z17kernel_col2im_gpuPfS_iiiii,"ax",@progbits
	.align	128
        .global         _Z17kernel_col2im_gpuPfS_iiiii
        .type           _Z17kernel_col2im_gpuPfS_iiiii,@function
        .size           _Z17kernel_col2im_gpuPfS_iiiii,(.L_x_17 - _Z17kernel_col2im_gpuPfS_iiiii)
        .other          _Z17kernel_col2im_gpuPfS_iiiii,@"STO_CUDA_ENTRY STV_DEFAULT"
_Z17kernel_col2im_gpuPfS_iiiii:
.text._Z17kernel_col2im_gpuPfS_iiiii:
[----:B------:R-:W-:Y:S01]  /*0000*/  LDC R1, c[0x0][0x37c] ;  /* 0x0000df00ff017b82 */ /* 0x000fe20000000800 */
[----:B------:R-:W0:Y:S07]  /*0010*/  S2R R0, SR_TID.X ;  /* 0x0000000000007919 */ /* 0x000e2e0000002100 */
[----:B------:R-:W0:Y:S01]  /*0020*/  S2UR UR4, SR_CTAID.X ;  /* 0x00000000000479c3 */ /* 0x000e220000002500 */
[----:B------:R-:W1:Y:S07]  /*0030*/  LDCU UR5, c[0x0][0x3a0] ;  /* 0x00007400ff0577ac */ /* 0x000e6e0008000800 */
[----:B------:R-:W0:Y:S02]  /*0040*/  LDC R3, c[0x0][0x360] ;  /* 0x0000d800ff037b82 */ /* 0x000e240000000800 */
[----:B0-----:R-:W-:-:S05]  /*0050*/  IMAD R3, R3, UR4, R0 ;  /* 0x0000000403037c24 */ /* 0x001fca000f8e0200 */
[----:B-1----:R-:W-:-:S13]  /*0060*/  ISETP.GE.AND P0, PT, R3, UR5, PT ;  /* 0x0000000503007c0c */ /* 0x002fda000bf06270 */
[----:B------:R-:W-:Y:S05]  /*0070*/  @P0 EXIT ;  /* 0x000000000000094d */ /* 0x000fea0003800000 */
[----:B------:R-:W0:Y:S01]  /*0080*/  LDC R0, c[0x0][0x39c] ;  /* 0x0000e700ff007b82 */ /* 0x000e220000000800 */
[----:B------:R-:W-:Y:S01]  /*0090*/  IMAD.MOV.U32 R6, RZ, RZ, RZ ;  /* 0x000000ffff067224 */ /* 0x000fe200078e00ff */
[----:B------:R-:W-:Y:S01]  /*00a0*/  IABS R8, R3 ;  /* 0x0000000300087213 */ /* 0x000fe20000000000 */
[----:B------:R-:W1:Y:S01]  /*00b0*/  LDCU UR6, c[0x0][0x390] ;  /* 0x00007200ff0677ac */ /* 0x000e620008000800 */
[----:B------:R-:W2:Y:S04]  /*00c0*/  LDCU.64 UR4, c[0x0][0x358] ;  /* 0x00006b00ff0477ac */ /* 0x000ea80008000a00 */
[----:B------:R-:W3:Y:S01]  /*00d0*/  LDC R5, c[0x0][0x398] ;  /* 0x0000e600ff057b82 */ /* 0x000ee20000000800 */
[----:B0-----:R-:W-:-:S04]  /*00e0*/  IABS R9, R0 ;  /* 0x0000000000097213 */ /* 0x001fc80000000000 */
[----:B------:R-:W0:Y:S08]  /*00f0*/  I2F.RP R2, R9 ;  /* 0x0000000900027306 */ /* 0x000e300000209400 */
[----:B0-----:R-:W0:Y:S02]  /*0100*/  MUFU.RCP R2, R2 ;  /* 0x0000000200027308 */ /* 0x001e240000001000 */
[----:B0-----:R-:W-:-:S06]  /*0110*/  VIADD R7, R2, 0xffffffe ;  /* 0x0ffffffe02077836 */ /* 0x001fcc0000000000 */
[----:B------:R-:W0:Y:S02]  /*0120*/  F2I.FTZ.U32.TRUNC.NTZ R7, R7 ;  /* 0x0000000700077305 */ /* 0x000e24000021f000 */
[----:B0-----:R-:W-:-:S05]  /*0130*/  IADD3 R4, PT, PT, RZ, -R7, RZ ;  /* 0x80000007ff047210 */ /* 0x001fca0007ffe0ff */
[----:B------:R-:W-:Y:S01]  /*0140*/  IMAD R11, R4, R9, RZ ;  /* 0x00000009040b7224 */ /* 0x000fe200078e02ff */
[----:B---3--:R-:W-:-:S03]  /*0150*/  IABS R4, R5 ;  /* 0x0000000500047213 */ /* 0x008fc60000000000 */
[----:B------:R-:W-:Y:S01]  /*0160*/  IMAD.HI.U32 R2, R7, R11, R6 ;  /* 0x0000000b07027227 */ /* 0x000fe200078e0006 */
[----:B------:R-:W-:Y:S02]  /*0170*/  MOV R6, R4 ;  /* 0x0000000400067202 */ /* 0x000fe40000000f00 */
[----:B------:R-:W-:Y:S02]  /*0180*/  LOP3.LUT R7, R3, R0, RZ, 0x3c, !PT ;  /* 0x0000000003077212 */ /* 0x000fe400078e3cff */
[----:B------:R-:W0:Y:S01]  /*0190*/  I2F.RP R10, R6 ;  /* 0x00000006000a7306 */ /* 0x000e220000209400 */
[----:B------:R-:W-:Y:S01]  /*01a0*/  IMAD.HI.U32 R4, R2, R8, RZ ;  /* 0x0000000802047227 */ /* 0x000fe200078e00ff */
[----:B------:R-:W-:-:S03]  /*01b0*/  ISETP.GE.AND P1, PT, R7, RZ, PT ;  /* 0x000000ff0700720c */ /* 0x000fc60003f26270 */
[----:B------:R-:W-:-:S04]  /*01c0*/  IMAD.MOV R2, RZ, RZ, -R4 ;  /* 0x000000ffff027224 */ /* 0x000fc800078e0a04 */
[----:B------:R-:W-:-:S05]  /*01d0*/  IMAD R2, R9, R2, R8 ;  /* 0x0000000209027224 */ /* 0x000fca00078e0208 */
[----:B------:R-:W-:Y:S01]  /*01e0*/  ISETP.GT.U32.AND P2, PT, R9, R2, PT ;  /* 0x000000020900720c */ /* 0x000fe20003f44070 */
[----:B0-----:R-:W0:-:S12]  /*01f0*/  MUFU.RCP R10, R10 ;  /* 0x0000000a000a7308 */ /* 0x001e180000001000 */
[-C--:B------:R-:W-:Y:S02]  /*0200*/  @!P2 IADD3 R2, PT, PT, R2, -R9.reuse, RZ ;  /* 0x800000090202a210 */ /* 0x080fe40007ffe0ff */
[----:B------:R-:W-:Y:S02]  /*0210*/  @!P2 IADD3 R4, PT, PT, R4, 0x1, RZ ;  /* 0x000000010404a810 */ /* 0x000fe40007ffe0ff */
[----:B------:R-:W-:Y:S01]  /*0220*/  ISETP.GE.U32.AND P0, PT, R2, R9, PT ;  /* 0x000000090200720c */ /* 0x000fe20003f06070 */
[----:B0-----:R-:W-:Y:S01]  /*0230*/  VIADD R8, R10, 0xffffffe ;  /* 0x0ffffffe0a087836 */ /* 0x001fe20000000000 */
[----:B------:R-:W0:Y:S01]  /*0240*/  LDC R2, c[0x0][0x394] ;  /* 0x0000e500ff027b82 */ /* 0x000e220000000800 */
[----:B------:R-:W-:Y:S02]  /*0250*/  ISETP.NE.AND P2, PT, R0, RZ, PT ;  /* 0x000000ff0000720c */ /* 0x000fe40003f45270 */
[----:B------:R3:W4:Y:S08]  /*0260*/  F2I.FTZ.U32.TRUNC.NTZ R9, R8 ;  /* 0x0000000800097305 */ /* 0x000730000021f000 */
[----:B------:R-:W-:-:S02]  /*0270*/  @P0 VIADD R4, R4, 0x1 ;  /* 0x0000000104040836 */ /* 0x000fc40000000000 */
[----:B---3--:R-:W-:Y:S02]  /*0280*/  HFMA2 R8, -RZ, RZ, 0, 0 ;  /* 0x00000000ff087431 */ /* 0x008fe400000001ff */
[----:B------:R-:W-:Y:S01]  /*0290*/  @!P1 IMAD.MOV R4, RZ, RZ, -R4 ;  /* 0x000000ffff049224 */ /* 0x000fe200078e0a04 */
[----:B------:R-:W-:Y:S02]  /*02a0*/  @!P2 LOP3.LUT R4, RZ, R0, RZ, 0x33, !PT ;  /* 0x00000000ff04a212 */ /* 0x000fe400078e33ff */
[----:B----4-:R-:W-:Y:S02]  /*02b0*/  IADD3 R11, PT, PT, RZ, -R9, RZ ;  /* 0x80000009ff0b7210 */ /* 0x010fe40007ffe0ff */
[----:B------:R-:W-:-:S03]  /*02c0*/  IABS R10, R4 ;  /* 0x00000004000a7213 */ /* 0x000fc60000000000 */
[----:B------:R-:W-:Y:S01]  /*02d0*/  IMAD R11, R11, R6, RZ ;  /* 0x000000060b0b7224 */ /* 0x000fe200078e02ff */
[----:B0-----:R-:W-:-:S03]  /*02e0*/  IABS R7, R2 ;  /* 0x0000000200077213 */ /* 0x001fc60000000000 */
[----:B------:R-:W-:Y:S01]  /*02f0*/  IMAD.HI.U32 R8, R9, R11, R8 ;  /* 0x0000000b09087227 */ /* 0x000fe200078e0008 */
[----:B------:R-:W0:Y:S03]  /*0300*/  I2F.RP R12, R7 ;  /* 0x00000007000c7306 */ /* 0x000e260000209400 */
[----:B------:R-:W-:-:S04]  /*0310*/  IMAD.MOV.U32 R11, RZ, RZ, R10 ;  /* 0x000000ffff0b7224 */ /* 0x000fc800078e000a */
[----:B------:R-:W-:-:S05]  /*0320*/  IMAD.HI.U32 R9, R8, R11, RZ ;  /* 0x0000000b08097227 */ /* 0x000fca00078e00ff */
[----:B------:R-:W-:Y:S01]  /*0330*/  IADD3 R8, PT, PT, -R9, RZ, RZ ;  /* 0x000000ff09087210 */ /* 0x000fe20007ffe1ff */
[----:B0-----:R-:W0:Y:S04]  /*0340*/  MUFU.RCP R12, R12 ;  /* 0x0000000c000c7308 */ /* 0x001e280000001000 */
[----:B------:R-:W-:-:S05]  /*0350*/  IMAD R11, R6, R8, R11 ;  /* 0x00000008060b7224 */ /* 0x000fca00078e020b */
[----:B------:R-:W-:Y:S02]  /*0360*/  ISETP.GT.U32.AND P2, PT, R6, R11, PT ;  /* 0x0000000b0600720c */ /* 0x000fe40003f44070 */
[----:B0-----:R-:W-:-:S11]  /*0370*/  IADD3 R10, PT, PT, R12, 0xffffffe, RZ ;  /* 0x0ffffffe0c0a7810 */ /* 0x001fd60007ffe0ff */
[----:B------:R-:W-:Y:S02]  /*0380*/  @!P2 IMAD.IADD R11, R11, 0x1, -R6 ;  /* 0x000000010b0ba824 */ /* 0x000fe400078e0a06 */
[----:B------:R-:W-:Y:S01]  /*0390*/  @!P2 VIADD R9, R9, 0x1 ;  /* 0x000000010909a836 */ /* 0x000fe20000000000 */
[----:B------:R-:W-:Y:S02]  /*03a0*/  ISETP.NE.AND P2, PT, R5, RZ, PT ;  /* 0x000000ff0500720c */ /* 0x000fe40003f45270 */
[----:B------:R-:W-:Y:S02]  /*03b0*/  ISETP.GE.U32.AND P0, PT, R11, R6, PT ;  /* 0x000000060b00720c */ /* 0x000fe40003f06070 */
[----:B------:R0:W3:Y:S01]  /*03c0*/  F2I.FTZ.U32.TRUNC.NTZ R11, R10 ;  /* 0x0000000a000b7305 */ /* 0x0000e2000021f000 */
[----:B------:R-:W-:-:S04]  /*03d0*/  LOP3.LUT R6, R4, R5, RZ, 0x3c, !PT ;  /* 0x0000000504067212 */ /* 0x000fc800078e3cff */
[----:B------:R-:W-:Y:S01]  /*03e0*/  ISETP.GE.AND P1, PT, R6, RZ, PT ;  /* 0x000000ff0600720c */ /* 0x000fe20003f26270 */
[----:B0-----:R-:W-:-:S05]  /*03f0*/  IMAD.MOV.U32 R10, RZ, RZ, RZ ;  /* 0x000000ffff0a7224 */ /* 0x001fca00078e00ff */
[----:B------:R-:W-:Y:S01]  /*0400*/  @P0 IADD3 R9, PT, PT, R9, 0x1, RZ ;  /* 0x0000000109090810 */ /* 0x000fe20007ffe0ff */
[----:B---3--:R-:W-:-:S06]  /*0410*/  IMAD.MOV R6, RZ, RZ, -R11 ;  /* 0x000000ffff067224 */ /* 0x008fcc00078e0a0b */
[----:B------:R-:W-:Y:S01]  /*0420*/  @!P1 IADD3 R9, PT, PT, -R9, RZ, RZ ;  /* 0x000000ff09099210 */ /* 0x000fe20007ffe1ff */
[----:B------:R-:W-:Y:S01]  /*0430*/  IMAD R13, R6, R7, RZ ;  /* 0x00000007060d7224 */ /* 0x000fe200078e02ff */
[----:B------:R-:W-:-:S03]  /*0440*/  @!P2 LOP3.LUT R9, RZ, R5, RZ, 0x33, !PT ;  /* 0x00000005ff09a212 */ /* 0x000fc600078e33ff */
[----:B------:R-:W-:Y:S01]  /*0450*/  IMAD.HI.U32 R10, R11, R13, R10 ;  /* 0x0000000d0b0a7227 */ /* 0x000fe200078e000a */
[----:B------:R-:W-:Y:S02]  /*0460*/  IABS R6, R9 ;  /* 0x0000000900067213 */ /* 0x000fe40000000000 */
[----:B------:R-:W-:-:S03]  /*0470*/  IADD3 R11, PT, PT, -R9, RZ, RZ ;  /* 0x000000ff090b7210 */ /* 0x000fc60007ffe1ff */
[----:B------:R-:W-:-:S04]  /*0480*/  IMAD.HI.U32 R10, R10, R6, RZ ;  /* 0x000000060a0a7227 */ /* 0x000fc800078e00ff */
[----:B------:R-:W-:Y:S01]  /*0490*/  IMAD R11, R5, R11, R4 ;  /* 0x0000000b050b7224 */ /* 0x000fe200078e0204 */
[----:B------:R-:W-:-:S05]  /*04a0*/  IADD3 R8, PT, PT, -R10, RZ, RZ ;  /* 0x000000ff0a087210 */ /* 0x000fca0007ffe1ff */
[C---:B------:R-:W-:Y:S02]  /*04b0*/  IMAD R6, R7.reuse, R8, R6 ;  /* 0x0000000807067224 */ /* 0x040fe400078e0206 */
[----:B------:R-:W-:Y:S02]  /*04c0*/  IMAD.MOV R8, RZ, RZ, -R4 ;  /* 0x000000ffff087224 */ /* 0x000fe400078e0a04 */
[C---:B------:R-:W-:Y:S01]  /*04d0*/  IMAD R4, R0.reuse, R5, RZ ;  /* 0x0000000500047224 */ /* 0x040fe200078e02ff */
[----:B------:R-:W-:Y:S01]  /*04e0*/  ISETP.GT.U32.AND P2, PT, R7, R6, PT ;  /* 0x000000060700720c */ /* 0x000fe20003f44070 */
[----:B------:R-:W-:-:S04]  /*04f0*/  IMAD R13, R0, R8, R3 ;  /* 0x00000008000d7224 */ /* 0x000fc800078e0203 */
[----:B------:R-:W-:-:S08]  /*0500*/  IMAD R5, R11, R0, R13 ;  /* 0x000000000b057224 */ /* 0x000fd000078e020d */
[----:B------:R-:W-:Y:S01]  /*0510*/  @!P2 IMAD.IADD R6, R6, 0x1, -R7 ;  /* 0x000000010606a824 */ /* 0x000fe200078e0a07 */
[----:B------:R-:W-:Y:S02]  /*0520*/  @!P2 IADD3 R10, PT, PT, R10, 0x1, RZ ;  /* 0x000000010a0aa810 */ /* 0x000fe40007ffe0ff */
[----:B------:R-:W-:Y:S02]  /*0530*/  ISETP.NE.AND P2, PT, R2, RZ, PT ;  /* 0x000000ff0200720c */ /* 0x000fe40003f45270 */
[----:B------:R-:W-:Y:S02]  /*0540*/  ISETP.GE.U32.AND P0, PT, R6, R7, PT ;  /* 0x000000070600720c */ /* 0x000fe40003f06070 */
[----:B------:R-:W-:-:S04]  /*0550*/  LOP3.LUT R6, R9, R2, RZ, 0x3c, !PT ;  /* 0x0000000209067212 */ /* 0x000fc800078e3cff */
[----:B------:R-:W-:Y:S02]  /*0560*/  ISETP.GE.AND P1, PT, R6, RZ, PT ;  /* 0x000000ff0600720c */ /* 0x000fe40003f26270 */
[----:B------:R-:W0:Y:S05]  /*0570*/  LDC.64 R6, c[0x0][0x388] ;  /* 0x0000e200ff067b82 */ /* 0x000e2a0000000a00 */
[----:B------:R-:W-:-:S06]  /*0580*/  @P0 VIADD R10, R10, 0x1 ;  /* 0x000000010a0a0836 */ /* 0x000fcc0000000000 */
[----:B------:R-:W-:Y:S02]  /*0590*/  @!P1 IADD3 R10, PT, PT, -R10, RZ, RZ ;  /* 0x000000ff0a0a9210 */ /* 0x000fe40007ffe1ff */
[----:B------:R-:W-:-:S05]  /*05a0*/  @!P2 LOP3.LUT R10, RZ, R2, RZ, 0x33, !PT ;  /* 0x00000002ff0aa212 */ /* 0x000fca00078e33ff */
[----:B------:R-:W-:-:S04]  /*05b0*/  IMAD.MOV R12, RZ, RZ, -R10 ;  /* 0x000000ffff0c7224 */ /* 0x000fc800078e0a0a */
[----:B------:R-:W-:-:S04]  /*05c0*/  IMAD R3, R2, R12, R9 ;  /* 0x0000000c02037224 */ /* 0x000fc800078e0209 */
[----:B-1----:R-:W-:-:S04]  /*05d0*/  IMAD R3, R3, UR6, R10 ;  /* 0x0000000603037c24 */ /* 0x002fc8000f8e020a */
[----:B------:R-:W-:-:S04]  /*05e0*/  IMAD R3, R4, R3, R5 ;  /* 0x0000000304037224 */ /* 0x000fc800078e0205 */
[----:B0-----:R-:W-:Y:S02]  /*05f0*/  IMAD.WIDE R6, R3, 0x4, R6 ;  /* 0x0000000403067825 */ /* 0x001fe400078e0206 */
[----:B------:R-:W0:Y:S04]  /*0600*/  LDC.64 R2, c[0x0][0x380] ;  /* 0x0000e000ff027b82 */ /* 0x000e280000000a00 */
[----:B--2---:R-:W2:Y:S01]  /*0610*/  LDG.E.CONSTANT R7, desc[UR4][R6.64] ;  /* 0x0000000406077981 */ /* 0x004ea2000c1e9900 */
[----:B------:R-:W-:-:S04]  /*0620*/  IMAD R5, R9, R4, R5 ;  /* 0x0000000409057224 */ /* 0x000fc800078e0205 */
[----:B0-----:R-:W-:-:S05]  /*0630*/  IMAD.WIDE R2, R5, 0x4, R2 ;  /* 0x0000000405027825 */ /* 0x001fca00078e0202 */
[----:B--2---:R-:W-:Y:S01]  /*0640*/  STG.E desc[UR4][R2.64], R7 ;  /* 0x0000000702007986 */ /* 0x004fe2000c101904 */
[----:B------:R-:W-:Y:S05]  /*0650*/  EXIT ;  /* 0x000000000000794d */ /* 0x000fea0003800000 */
.L_x_1:
        /* <DEDUP_REMOVED lines=10> */
.L_x_17:


//--------------------- .text._Z8mmSharedPKfS0_Pfiiii --------------------------
	.section	.text._Z8mmSharedPKfS0_Pfiiii,"ax",@progbits
	.align	128
        .global         _Z8mmSharedPKfS0_Pfiiii
        .type           _Z8mmSharedPKfS0_Pfiiii,@function
        .size           _Z8mmSharedPKfS0_Pfiiii,(.L_x_18 - _Z8mmSharedPKfS0_Pfiiii)
        .other          _Z8mmSharedPKfS0_Pfiiii,@"STO_CUDA_ENTRY STV_DEFAULT"
_Z8mmSharedPKfS0_Pfiiii:
.text._Z8mmSharedPKfS0_Pfiiii:
[----:B------:R-:W-:Y:S08]  /*0000*/  LDC R1, c[0x0][0x37c] ;  /* 0x0000df00ff017b82 */ /* 0x000ff00000000800 */
[----:B------:R-:W0:Y:S01]  /*0010*/  LDC.64 R14, c[0x0][0x3a0] ;  /* 0x0000e800ff0e7b82 */ /* 0x000e220000000a00 */
[----:B------:R-:W1:Y:S01]  /*0020*/  S2R R8, SR_TID.X ;  /* 0x0000000000087919 */ /* 0x000e620000002100 */
[----:B------:R-:W2:Y:S06]  /*0030*/  LDCU.64 UR6, c[0x0][0x358] ;  /* 0x00006b00ff0677ac */ /* 0x000eac0008000a00 */
[----:B------:R-:W-:Y:S08]  /*0040*/  S2UR UR5, SR_CTAID.Y ;  /* 0x00000000000579c3 */ /* 0x000ff00000002600 */
[----:B------:R-:W1:Y:S01]  /*0050*/  S2UR UR4, SR_CTAID.X ;  /* 0x00000000000479c3 */ /* 0x000e620000002500 */
[----:B0-----:R-:W-:-:S02]  /*0060*/  IABS R5, R15 ;  /* 0x0000000f00057213 */ /* 0x001fc40000000000 */
[----:B------:R-:W-:Y:S02]  /*0070*/  IADD3 R14, PT, PT, R14, -0x1, RZ ;  /* 0xffffffff0e0e7810 */ /* 0x000fe40007ffe0ff */
[----:B------:R-:W0:Y:S01]  /*0080*/  I2F.RP R0, R5 ;  /* 0x0000000500007306 */ /* 0x000e220000209400 */
[----:B-1----:R-:W-:-:S07]  /*0090*/  IMAD R10, R15, UR4, R8 ;  /* 0x000000040f0a7c24 */ /* 0x002fce000f8e0208 */
[----:B0-----:R-:W0:Y:S02]  /*00a0*/  MUFU.RCP R0, R0 ;  /* 0x0000000000007308 */ /* 0x001e240000001000 */
[----:B0-----:R-:W-:-:S06]  /*00b0*/  IADD3 R2, PT, PT, R0, 0xffffffe, RZ ;  /* 0x0ffffffe00027810 */ /* 0x001fcc0007ffe0ff */
[----:B------:R0:W1:Y:S02]  /*00c0*/  F2I.FTZ.U32.TRUNC.NTZ R3, R2 ;  /* 0x0000000200037305 */ /* 0x000064000021f000 */
[----:B0-----:R-:W-:Y:S02]  /*00d0*/  IMAD.MOV.U32 R2, RZ, RZ, RZ ;  /* 0x000000ffff027224 */ /* 0x001fe400078e00ff */
[----:B-1----:R-:W-:-:S04]  /*00e0*/  IMAD.MOV R4, RZ, RZ, -R3 ;  /* 0x000000ffff047224 */ /* 0x002fc800078e0a03 */
[----:B------:R-:W-:Y:S01]  /*00f0*/  IMAD R7, R4, R5, RZ ;  /* 0x0000000504077224 */ /* 0x000fe200078e02ff */
[----:B------:R-:W-:Y:S02]  /*0100*/  IABS R4, R14 ;  /* 0x0000000e00047213 */ /* 0x000fe40000000000 */
[----:B------:R-:W-:Y:S01]  /*0110*/  LOP3.LUT R14, R14, R15, RZ, 0x3c, !PT ;  /* 0x0000000f0e0e7212 */ /* 0x000fe200078e3cff */
[----:B------:R-:W-:-:S03]  /*0120*/  IMAD.HI.U32 R3, R3, R7, R2 ;  /* 0x0000000703037227 */ /* 0x000fc600078e0002 */
[----:B------:R-:W-:Y:S01]  /*0130*/  ISETP.GE.AND P1, PT, R14, RZ, PT ;  /* 0x000000ff0e00720c */ /* 0x000fe20003f26270 */
[----:B------:R-:W-:Y:S02]  /*0140*/  IMAD.MOV.U32 R14, RZ, RZ, RZ ;  /* 0x000000ffff0e7224 */ /* 0x000fe400078e00ff */
[----:B------:R-:W-:-:S05]  /*0150*/  IMAD.HI.U32 R9, R3, R4, RZ ;  /* 0x0000000403097227 */ /* 0x000fca00078e00ff */
[----:B------:R-:W-:-:S05]  /*0160*/  IADD3 R0, PT, PT, -R9, RZ, RZ ;  /* 0x000000ff09007210 */ /* 0x000fca0007ffe1ff */
[----:B------:R-:W-:-:S05]  /*0170*/  IMAD R0, R5, R0, R4 ;  /* 0x0000000005007224 */ /* 0x000fca00078e0204 */
[----:B------:R-:W-:-:S13]  /*0180*/  ISETP.GT.U32.AND P2, PT, R5, R0, PT ;  /* 0x000000000500720c */ /* 0x000fda0003f44070 */
[----:B------:R-:W-:Y:S01]  /*0190*/  @!P2 IMAD.IADD R0, R0, 0x1, -R5 ;  /* 0x000000010000a824 */ /* 0x000fe200078e0a05 */
[----:B------:R-:W-:Y:S02]  /*01a0*/  @!P2 IADD3 R9, PT, PT, R9, 0x1, RZ ;  /* 0x000000010909a810 */ /* 0x000fe40007ffe0ff */
[----:B------:R-:W-:Y:S02]  /*01b0*/  ISETP.NE.AND P2, PT, R15, RZ, PT ;  /* 0x000000ff0f00720c */ /* 0x000fe40003f45270 */
[----:B------:R-:W-:Y:S02]  /*01c0*/  ISETP.GE.U32.AND P0, PT, R0, R5, PT ;  /* 0x000000050000720c */ /* 0x000fe40003f06070 */
[----:B------:R-:W0:Y:S11]  /*01d0*/  S2R R0, SR_TID.Y ;  /* 0x0000000000007919 */ /* 0x000e360000002200 */
[----:B------:R-:W-:-:S05]  /*01e0*/  @P0 VIADD R9, R9, 0x1 ;  /* 0x0000000109090836 */ /* 0x000fca0000000000 */
[----:B------:R-:W-:Y:S02]  /*01f0*/  @!P1 IADD3 R9, PT, PT, -R9, RZ, RZ ;  /* 0x000000ff09099210 */ /* 0x000fe40007ffe1ff */
[----:B------:R-:W-:-:S04]  /*0200*/  @!P2 LOP3.LUT R9, RZ, R15, RZ, 0x33, !PT ;  /* 0x0000000fff09a212 */ /* 0x000fc800078e33ff */
[----:B------:R-:W-:Y:S01]  /*0210*/  ISETP.GE.AND P0, PT, R9, RZ, PT ;  /* 0x000000ff0900720c */ /* 0x000fe20003f06270 */
[----:B0-----:R-:W-:-:S12]  /*0220*/  IMAD R11, R15, UR5, R0 ;  /* 0x000000050f0b7c24 */ /* 0x001fd8000f8e0200 */
[----:B--2---:R-:W-:Y:S05]  /*0230*/  @!P0 BRA `(.L_x_2) ;  /* 0x0000000800308947 */ /* 0x004fea0003800000 */
[----:B------:R-:W0:Y:S01]  /*0240*/  S2UR UR5, SR_CgaCtaId ;  /* 0x00000000000579c3 */ /* 0x000e220000008800 */
[CC--:B------:R-:W-:Y:S01]  /*0250*/  IMAD R2, R15.reuse, R15.reuse, RZ ;  /* 0x0000000f0f027224 */ /* 0x0c0fe200078e02ff */
[----:B------:R-:W-:Y:S01]  /*0260*/  UMOV UR4, 0x400 ;  /* 0x0000040000047882 */ /* 0x000fe20000000000 */
[C---:B------:R-:W-:Y:S01]  /*0270*/  LOP3.LUT R12, R15.reuse, 0x7ffffff8, RZ, 0xc0, !PT ;  /* 0x7ffffff80f0c7812 */ /* 0x040fe200078ec0ff */
[----:B------:R-:W-:Y:S02]  /*0280*/  HFMA2 R14, -RZ, RZ, 0, 0 ;  /* 0x00000000ff0e7431 */ /* 0x000fe400000001ff */
[----:B------:R-:W-:Y:S01]  /*0290*/  IMAD R13, R0, R15, RZ ;  /* 0x0000000f000d7224 */ /* 0x000fe200078e02ff */
[----:B------:R-:W-:Y:S02]  /*02a0*/  SHF.L.U32 R17, R2, 0x2, RZ ;  /* 0x0000000202117819 */ /* 0x000fe400000006ff */
[C---:B------:R-:W-:Y:S01]  /*02b0*/  LOP3.LUT R19, R15.reuse, 0x7, RZ, 0xc0, !PT ;  /* 0x000000070f137812 */ /* 0x040fe200078ec0ff */
[----:B------:R-:W-:Y:S01]  /*02c0*/  IMAD.MOV R16, RZ, RZ, -R12 ;  /* 0x000000ffff107224 */ /* 0x000fe200078e0a0c */
[----:B------:R-:W-:Y:S01]  /*02d0*/  LOP3.LUT R15, R15, 0x3, RZ, 0xc0, !PT ;  /* 0x000000030f0f7812 */ /* 0x000fe200078ec0ff */
[----:B------:R-:W-:Y:S01]  /*02e0*/  IMAD R18, R8, 0x4, R17 ;  /* 0x0000000408127824 */ /* 0x000fe200078e0211 */
[----:B0-----:R-:W-:-:S03]  /*02f0*/  ULEA UR5, UR5, UR4, 0x18 ;  /* 0x0000000405057291 */ /* 0x001fc6000f8ec0ff */
[----:B------:R-:W-:-:S03]  /*0300*/  UMOV UR4, URZ ;  /* 0x000000ff00047c82 */ /* 0x000fc60008000000 */
[----:B------:R-:W-:Y:S01]  /*0310*/  IADD3 R17, PT, PT, R17, UR5, RZ ;  /* 0x0000000511117c10 */ /* 0x000fe2000fffe0ff */
[----:B------:R-:W-:-:S07]  /*0320*/  VIADD R18, R18, UR5 ;  /* 0x0000000512127c36 */ /* 0x000fce0008000000 */
.L_x_8:
[----:B0-----:R-:W0:Y:S01]  /*0330*/  LDC.64 R2, c[0x0][0x3a0] ;  /* 0x0000e800ff027b82 */ /* 0x001e220000000a00 */
[----:B------:R-:W1:Y:S01]  /*0340*/  LDCU UR8, c[0x0][0x398] ;  /* 0x00007300ff0877ac */ /* 0x000e620008000800 */
[----:B------:R-:W-:Y:S01]  /*0350*/  IMAD.MOV.U32 R22, RZ, RZ, RZ ;  /* 0x000000ffff167224 */ /* 0x000fe200078e00ff */
[----:B------:R-:W2:Y:S01]  /*0360*/  LDCU UR9, c[0x0][0x39c] ;  /* 0x00007380ff0977ac */ /* 0x000ea20008000800 */
[C---:B0-----:R-:W-:Y:S02]  /*0370*/  IMAD R21, R3.reuse, UR4, R8 ;  /* 0x0000000403157c24 */ /* 0x041fe4000f8e0208 */
[----:B------:R-:W-:-:S03]  /*0380*/  IMAD R23, R3, UR4, R0 ;  /* 0x0000000403177c24 */ /* 0x000fc6000f8e0200 */
[-C--:B------:R-:W-:Y:S02]  /*0390*/  ISETP.GE.AND P0, PT, R21, R2.reuse, PT ;  /* 0x000000021500720c */ /* 0x080fe40003f06270 */
[----:B------:R-:W-:Y:S02]  /*03a0*/  ISETP.GE.AND P1, PT, R23, R2, PT ;  /* 0x000000021700720c */ /* 0x000fe40003f26270 */
[----:B-1----:R-:W-:Y:S02]  /*03b0*/  ISETP.GE.OR P0, PT, R11, UR8, P0 ;  /* 0x000000080b007c0c */ /* 0x002fe40008706670 */
[----:B--2---:R-:W-:-:S11]  /*03c0*/  ISETP.GE.OR P1, PT, R10, UR9, P1 ;  /* 0x000000090a007c0c */ /* 0x004fd60008f26670 */
[----:B------:R-:W0:Y:S01]  /*03d0*/  @!P0 LDC.64 R6, c[0x0][0x380] ;  /* 0x0000e000ff068b82 */ /* 0x000e220000000a00 */
[----:B------:R-:W-:Y:S01]  /*03e0*/  @!P0 IMAD R21, R11, R2, R21 ;  /* 0x000000020b158224 */ /* 0x000fe200078e0215 */
[----:B------:R-:W-:Y:S01]  /*03f0*/  MOV R2, RZ ;  /* 0x000000ff00027202 */ /* 0x000fe20000000f00 */
[----:B------:R-:W-:-:S05]  /*0400*/  @!P1 IMAD R23, R23, UR9, R10 ;  /* 0x0000000917179c24 */ /* 0x000fca000f8e020a */
[----:B------:R-:W1:Y:S01]  /*0410*/  @!P1 LDC.64 R4, c[0x0][0x388] ;  /* 0x0000e200ff049b82 */ /* 0x000e620000000a00 */
[----:B0-----:R-:W-:-:S05]  /*0420*/  @!P0 IMAD.WIDE R6, R21, 0x4, R6 ;  /* 0x0000000415068825 */ /* 0x001fca00078e0206 */
[----:B------:R-:W2:Y:S01]  /*0430*/  @!P0 LDG.E R2, desc[UR6][R6.64] ;  /* 0x0000000606028981 */ /* 0x000ea2000c1e1900 */
[----:B-1----:R-:W-:-:S05]  /*0440*/  @!P1 IMAD.WIDE R4, R23, 0x4, R4 ;  /* 0x0000000417049825 */ /* 0x002fca00078e0204 */
[----:B------:R-:W3:Y:S01]  /*0450*/  @!P1 LDG.E R22, desc[UR6][R4.64] ;  /* 0x0000000604169981 */ /* 0x000ee2000c1e1900 */
[----:B------:R-:W-:Y:S02]  /*0460*/  ISETP.GE.AND P1, PT, R3, 0x1, PT ;  /* 0x000000010300780c */ /* 0x000fe40003f26270 */
[----:B------:R-:W-:-:S04]  /*0470*/  IADD3 R20, PT, PT, R13, R8, RZ ;  /* 0x000000080d147210 */ /* 0x000fc80007ffe0ff */
[C---:B------:R-:W-:Y:S01]  /*0480*/  LEA R21, R20.reuse, UR5, 0x2 ;  /* 0x0000000514157c11 */ /* 0x040fe2000f8e10ff */
[----:B------:R-:W-:Y:S01]  /*0490*/  IMAD R23, R20, 0x4, R17 ;  /* 0x0000000414177824 */ /* 0x000fe200078e0211 */
[----:B------:R-:W-:Y:S01]  /*04a0*/  ISETP.NE.AND P0, PT, R9, UR4, PT ;  /* 0x0000000409007c0c */ /* 0x000fe2000bf05270 */
[----:B------:R-:W-:Y:S02]  /*04b0*/  UIADD3 UR4, UPT, UPT, UR4, 0x1, URZ ;  /* 0x0000000104047890 */ /* 0x000fe4000fffe0ff */
[----:B--2---:R0:W-:Y:S04]  /*04c0*/  STS [R21], R2 ;  /* 0x0000000215007388 */ /* 0x0041e80000000800 */
[----:B---3--:R0:W-:Y:S01]  /*04d0*/  STS [R23], R22 ;  /* 0x0000001617007388 */ /* 0x0081e20000000800 */
[----:B------:R-:W-:Y:S06]  /*04e0*/  BAR.SYNC.DEFER_BLOCKING 0x0 ;  /* 0x0000000000007b1d */ /* 0x000fec0000010000 */
[----:B------:R-:W-:Y:S05]  /*04f0*/  @!P1 BRA `(.L_x_3) ;  /* 0x0000000400789947 */ /* 0x000fea0003800000 */
[----:B------:R-:W-:Y:S01]  /*0500*/  ISETP.GE.U32.AND P1, PT, R3, 0x8, PT ;  /* 0x000000080300780c */ /* 0x000fe20003f26070 */
[----:B0-----:R-:W-:-:S12]  /*0510*/  HFMA2 R2, -RZ, RZ, 0, 0 ;  /* 0x00000000ff027431 */ /* 0x001fd800000001ff */
[----:B------:R-:W-:Y:S05]  /*0520*/  @!P1 BRA `(.L_x_4) ;  /* 0x0000000000a49947 */ /* 0x000fea0003800000 */
[----:B------:R-:W-:Y:S01]  /*0530*/  LEA R5, R13, UR5, 0x2 ;  /* 0x000000050d057c11 */ /* 0x000fe2000f8e10ff */
[----:B------:R-:W-:Y:S01]  /*0540*/  IMAD.MOV.U32 R2, RZ, RZ, R18 ;  /* 0x000000ffff027224 */ /* 0x000fe200078e0012 */
[----:B------:R-:W-:-:S03]  /*0550*/  MOV R4, R16 ;  /* 0x0000001000047202 */ /* 0x000fc60000000f00 */
[----:B------:R-:W-:-:S07]  /*0560*/  VIADD R5, R5, 0x10 ;  /* 0x0000001005057836 */ /* 0x000fce0000000000 */
.L_x_5:
[----:B------:R-:W-:Y:S01]  /*0570*/  LEA R26, R3, R2, 0x2 ;  /* 0x00000002031a7211 */ /* 0x000fe200078e10ff */
[----:B------:R-:W-:Y:S01]  /*0580*/  LDS R23, [R5+-0x10] ;  /* 0xfffff00005177984 */ /* 0x000fe20000000800 */
[----:B------:R-:W-:-:S03]  /*0590*/  VIADD R4, R4, 0x8 ;  /* 0x0000000804047836 */ /* 0x000fc60000000000 */
[----:B------:R0:W1:Y:S01]  /*05a0*/  LDS R24, [R2] ;  /* 0x0000000002187984 */ /* 0x0000620000000800 */
[C---:B------:R-:W-:Y:S01]  /*05b0*/  IMAD R28, R3.reuse, 0x4, R26 ;  /* 0x00000004031c7824 */ /* 0x040fe200078e021a */
[----:B------:R-:W-:Y:S02]  /*05c0*/  ISETP.NE.AND P1, PT, R4, RZ, PT ;  /* 0x000000ff0400720c */ /* 0x000fe40003f25270 */
[----:B------:R-:W-:Y:S02]  /*05d0*/  LDS R22, [R5+-0xc] ;  /* 0xfffff40005167984 */ /* 0x000fe40000000800 */
[C---:B------:R-:W-:Y:S02]  /*05e0*/  LEA R27, R3.reuse, R28, 0x2 ;  /* 0x0000001c031b7211 */ /* 0x040fe400078e10ff */
[----:B------:R-:W2:Y:S01]  /*05f0*/  LDS R26, [R26] ;  /* 0x000000001a1a7984 */ /* 0x000ea20000000800 */
[----:B0-----:R-:W-:-:S03]  /*0600*/  LEA R2, R3, R2, 0x5 ;  /* 0x0000000203027211 */ /* 0x001fc600078e28ff */
[----:B------:R-:W-:Y:S04]  /*0610*/  LDS R20, [R5+-0x8] ;  /* 0xfffff80005147984 */ /* 0x000fe80000000800 */
[----:B------:R-:W0:Y:S04]  /*0620*/  LDS R21, [R28] ;  /* 0x000000001c157984 */ /* 0x000e280000000800 */
[----:B------:R-:W-:Y:S04]  /*0630*/  LDS R6, [R5+-0x4] ;  /* 0xfffffc0005067984 */ /* 0x000fe80000000800 */
[----:B------:R3:W4:Y:S01]  /*0640*/  LDS R7, [R27] ;  /* 0x000000001b077984 */ /* 0x0007220000000800 */
[----:B-1----:R-:W-:Y:S01]  /*0650*/  FFMA R23, R23, R24, R14 ;  /* 0x0000001817177223 */ /* 0x002fe2000000000e */
[----:B------:R-:W-:-:S02]  /*0660*/  IMAD R24, R3, 0x4, R27 ;  /* 0x0000000403187824 */ /* 0x000fc400078e021b */
[----:B------:R-:W-:Y:S01]  /*0670*/  LDS R14, [R5] ;  /* 0x00000000050e7984 */ /* 0x000fe20000000800 */
[----:B--2---:R-:W-:Y:S02]  /*0680*/  FFMA R25, R22, R26, R23 ;  /* 0x0000001a16197223 */ /* 0x004fe40000000017 */
[C---:B------:R-:W-:Y:S01]  /*0690*/  LEA R22, R3.reuse, R24, 0x2 ;  /* 0x0000001803167211 */ /* 0x040fe200078e10ff */
[----:B------:R-:W1:Y:S04]  /*06a0*/  LDS R23, [R24] ;  /* 0x0000000018177984 */ /* 0x000e680000000800 */
[----:B------:R-:W-:Y:S02]  /*06b0*/  IMAD R26, R3, 0x4, R22 ;  /* 0x00000004031a7824 */ /* 0x000fe400078e0216 */
[----:B0-----:R-:W-:-:S02]  /*06c0*/  FFMA R25, R20, R21, R25 ;  /* 0x0000001514197223 */ /* 0x001fc40000000019 */
[----:B------:R-:W-:Y:S01]  /*06d0*/  LDS R20, [R5+0x4] ;  /* 0x0000040005147984 */ /* 0x000fe20000000800 */
[----:B---3--:R-:W-:-:S03]  /*06e0*/  LEA R27, R3, R26, 0x2 ;  /* 0x0000001a031b7211 */ /* 0x008fc600078e10ff */
[----:B------:R-:W0:Y:S01]  /*06f0*/  LDS R21, [R22] ;  /* 0x0000000016157984 */ /* 0x000e220000000800 */
[----:B----4-:R-:W-:-:S03]  /*0700*/  FFMA R7, R6, R7, R25 ;  /* 0x0000000706077223 */ /* 0x010fc60000000019 */
[----:B------:R-:W-:Y:S04]  /*0710*/  LDS R6, [R5+0x8] ;  /* 0x0000080005067984 */ /* 0x000fe80000000800 */
[----:B------:R-:W2:Y:S04]  /*0720*/  LDS R26, [R26] ;  /* 0x000000001a1a7984 */ /* 0x000ea80000000800 */
[----:B------:R-:W-:Y:S04]  /*0730*/  LDS R27, [R27] ;  /* 0x000000001b1b7984 */ /* 0x000fe80000000800 */
[----:B------:R3:W4:Y:S02]  /*0740*/  LDS R25, [R5+0xc] ;  /* 0x00000c0005197984 */ /* 0x0007240000000800 */
[----:B---3--:R-:W-:-:S02]  /*0750*/  VIADD R5, R5, 0x20 ;  /* 0x0000002005057836 */ /* 0x008fc40000000000 */
[----:B-1----:R-:W-:-:S04]  /*0760*/  FFMA R7, R14, R23, R7 ;  /* 0x000000170e077223 */ /* 0x002fc80000000007 */
[----:B0-----:R-:W-:-:S04]  /*0770*/  FFMA R7, R20, R21, R7 ;  /* 0x0000001514077223 */ /* 0x001fc80000000007 */
[----:B--2---:R-:W-:-:S04]  /*0780*/  FFMA R6, R6, R26, R7 ;  /* 0x0000001a06067223 */ /* 0x004fc80000000007 */
[----:B----4-:R-:W-:Y:S01]  /*0790*/  FFMA R14, R25, R27, R6 ;  /* 0x0000001b190e7223 */ /* 0x010fe20000000006 */
[----:B------:R-:W-:Y:S06]  /*07a0*/  @P1 BRA `(.L_x_5) ;  /* 0xfffffffc00701947 */ /* 0x000fec000383ffff */
[----:B------:R-:W-:-:S07]  /*07b0*/  MOV R2, R12 ;  /* 0x0000000c00027202 */ /* 0x000fce0000000f00 */
.L_x_4:
[----:B------:R-:W-:-:S13]  /*07c0*/  ISETP.NE.AND P1, PT, R19, RZ, PT ;  /* 0x000000ff1300720c */ /* 0x000fda0003f25270 */
[----:B------:R-:W-:Y:S05]  /*07d0*/  @!P1 BRA `(.L_x_3) ;  /* 0x0000000000c09947 */ /* 0x000fea0003800000 */
[----:B------:R-:W-:Y:S01]  /*07e0*/  VIADD R4, R19, 0xffffffff ;  /* 0xffffffff13047836 */ /* 0x000fe20000000000 */
[----:B------:R-:W-:-:S04]  /*07f0*/  ISETP.NE.AND P2, PT, R15, RZ, PT ;  /* 0x000000ff0f00720c */ /* 0x000fc80003f45270 */
[----:B------:R-:W-:-:S13]  /*0800*/  ISETP.GE.U32.AND P1, PT, R4, 0x3, PT ;  /* 0x000000030400780c */ /* 0x000fda0003f26070 */
[----:B------:R-:W-:Y:S05]  /*0810*/  @!P1 BRA `(.L_x_6) ;  /* 0x0000000000509947 */ /* 0x000fea0003800000 */
[C---:B------:R-:W-:Y:S01]  /*0820*/  IMAD R6, R2.reuse, R3, R8 ;  /* 0x0000000302067224 */ /* 0x040fe200078e0208 */
[----:B------:R-:W-:Y:S01]  /*0830*/  IADD3 R4, PT, PT, R13, R2, RZ ;  /* 0x000000020d047210 */ /* 0x000fe20007ffe0ff */
[----:B------:R-:W-:Y:S02]  /*0840*/  VIADD R2, R2, 0x4 ;  /* 0x0000000402027836 */ /* 0x000fe40000000000 */
[----:B------:R-:W-:Y:S01]  /*0850*/  IMAD R6, R6, 0x4, R17 ;  /* 0x0000000406067824 */ /* 0x000fe200078e0211 */
[----:B------:R-:W-:-:S04]  /*0860*/  LEA R4, R4, UR5, 0x2 ;  /* 0x0000000504047c11 */ /* 0x000fc8000f8e10ff */
[C---:B------:R-:W-:Y:S01]  /*0870*/  LEA R22, R3.reuse, R6, 0x2 ;  /* 0x0000000603167211 */ /* 0x040fe200078e10ff */
[----:B------:R-:W-:Y:S04]  /*0880*/  LDS R7, [R6] ;  /* 0x0000000006077984 */ /* 0x000fe80000000800 */
[----:B------:R-:W0:Y:S01]  /*0890*/  LDS R5, [R4] ;  /* 0x0000000004057984 */ /* 0x000e220000000800 */
[----:B------:R-:W-:-:S03]  /*08a0*/  IMAD R26, R3, 0x4, R22 ;  /* 0x00000004031a7824 */ /* 0x000fc600078e0216 */
[----:B------:R-:W-:Y:S02]  /*08b0*/  LDS R20, [R4+0x4] ;  /* 0x0000040004147984 */ /* 0x000fe40000000800 */
[----:B------:R-:W-:Y:S02]  /*08c0*/  LEA R21, R3, R26, 0x2 ;  /* 0x0000001a03157211 */ /* 0x000fe400078e10ff */
[----:B------:R-:W1:Y:S04]  /*08d0*/  LDS R22, [R22] ;  /* 0x0000000016167984 */ /* 0x000e680000000800 */
[----:B------:R-:W-:Y:S04]  /*08e0*/  LDS R24, [R4+0x8] ;  /* 0x0000080004187984 */ /* 0x000fe80000000800 */
[----:B------:R-:W2:Y:S04]  /*08f0*/  LDS R26, [R26] ;  /* 0x000000001a1a7984 */ /* 0x000ea80000000800 */
[----:B------:R-:W-:Y:S04]  /*0900*/  LDS R28, [R4+0xc] ;  /* 0x00000c00041c7984 */ /* 0x000fe80000000800 */
[----:B------:R-:W3:Y:S01]  /*0910*/  LDS R21, [R21] ;  /* 0x0000000015157984 */ /* 0x000ee20000000800 */
[----:B0-----:R-:W-:-:S04]  /*0920*/  FFMA R5, R5, R7, R14 ;  /* 0x0000000705057223 */ /* 0x001fc8000000000e */
[----:B-1----:R-:W-:-:S04]  /*0930*/  FFMA R5, R20, R22, R5 ;  /* 0x0000001614057223 */ /* 0x002fc80000000005 */
[----:B--2---:R-:W-:-:S04]  /*0940*/  FFMA R5, R24, R26, R5 ;  /* 0x0000001a18057223 */ /* 0x004fc80000000005 */
[----:B---3--:R-:W-:-:S07]  /*0950*/  FFMA R14, R28, R21, R5 ;  /* 0x000000151c0e7223 */ /* 0x008fce0000000005 */
.L_x_6:
[----:B------:R-:W-:Y:S05]  /*0960*/  @!P2 BRA `(.L_x_3) ;  /* 0x00000000005ca947 */ /* 0x000fea0003800000 */
[----:B------:R-:W-:Y:S02]  /*0970*/  ISETP.NE.AND P1, PT, R15, 0x1, PT ;  /* 0x000000010f00780c */ /* 0x000fe40003f25270 */
[----:B------:R-:W-:-:S11]  /*0980*/  LOP3.LUT P2, RZ, R3, 0x1, RZ, 0xc0, !PT ;  /* 0x0000000103ff7812 */ /* 0x000fd6000784c0ff */
[----:B------:R-:W-:Y:S05]  /*0990*/  @!P1 BRA `(.L_x_7) ;  /* 0x0000000000309947 */ /* 0x000fea0003800000 */
[C---:B------:R-:W-:Y:S01]  /*09a0*/  IMAD R6, R2.reuse, R3, R8 ;  /* 0x0000000302067224 */ /* 0x040fe200078e0208 */
[----:B------:R-:W-:Y:S01]  /*09b0*/  IADD3 R4, PT, PT, R13, R2, RZ ;  /* 0x000000020d047210 */ /* 0x000fe20007ffe0ff */
[----:B------:R-:W-:Y:S02]  /*09c0*/  VIADD R2, R2, 0x2 ;  /* 0x0000000202027836 */ /* 0x000fe40000000000 */
[----:B------:R-:W-:Y:S01]  /*09d0*/  IMAD R6, R6, 0x4, R17 ;  /* 0x0000000406067824 */ /* 0x000fe200078e0211 */
[----:B------:R-:W-:-:S04]  /*09e0*/  LEA R4, R4, UR5, 0x2 ;  /* 0x0000000504047c11 */ /* 0x000fc8000f8e10ff */
[----:B------:R-:W-:Y:S01]  /*09f0*/  LEA R21, R3, R6, 0x2 ;  /* 0x0000000603157211 */ /* 0x000fe200078e10ff */
[----:B------:R-:W-:Y:S04]  /*0a00*/  LDS R7, [R6] ;  /* 0x0000000006077984 */ /* 0x000fe80000000800 */
[----:B------:R-:W0:Y:S04]  /*0a10*/  LDS R5, [R4] ;  /* 0x0000000004057984 */ /* 0x000e280000000800 */
[----:B------:R-:W-:Y:S04]  /*0a20*/  LDS R20, [R4+0x4] ;  /* 0x0000040004147984 */ /* 0x000fe80000000800 */
[----:B------:R-:W1:Y:S01]  /*0a30*/  LDS R21, [R21] ;  /* 0x0000000015157984 */ /* 0x000e620000000800 */
[----:B0-----:R-:W-:-:S04]  /*0a40*/  FFMA R5, R5, R7, R14 ;  /* 0x0000000705057223 */ /* 0x001fc8000000000e */
[----:B-1----:R-:W-:-:S07]  /*0a50*/  FFMA R14, R20, R21, R5 ;  /* 0x00000015140e7223 */ /* 0x002fce0000000005 */
.L_x_7:
[----:B------:R-:W-:Y:S05]  /*0a60*/  @!P2 BRA `(.L_x_3) ;  /* 0x00000000001ca947 */ /* 0x000fea0003800000 */
[----:B------:R-:W-:Y:S01]  /*0a70*/  IMAD R4, R2, R3, R8 ;  /* 0x0000000302047224 */ /* 0x000fe200078e0208 */
[----:B------:R-:W-:-:S04]  /*0a80*/  IADD3 R2, PT, PT, R13, R2, RZ ;  /* 0x000000020d027210 */ /* 0x000fc80007ffe0ff */
[----:B------:R-:W-:Y:S02]  /*0a90*/  LEA R4, R4, R17, 0x2 ;  /* 0x0000001104047211 */ /* 0x000fe400078e10ff */
[----:B------:R-:W-:-:S04]  /*0aa0*/  LEA R2, R2, UR5, 0x2 ;  /* 0x0000000502027c11 */ /* 0x000fc8000f8e10ff */
[----:B------:R-:W-:Y:S04]  /*0ab0*/  LDS R4, [R4] ;  /* 0x0000000004047984 */ /* 0x000fe80000000800 */
[----:B------:R-:W0:Y:S02]  /*0ac0*/  LDS R3, [R2] ;  /* 0x0000000002037984 */ /* 0x000e240000000800 */
[----:B0-----:R-:W-:-:S07]  /*0ad0*/  FFMA R14, R3, R4, R14 ;  /* 0x00000004030e7223 */ /* 0x001fce000000000e */
.L_x_3:
[----:B------:R-:W-:Y:S06]  /*0ae0*/  BAR.SYNC.DEFER_BLOCKING 0x0 ;  /* 0x0000000000007b1d */ /* 0x000fec0000010000 */
[----:B------:R-:W-:Y:S05]  /*0af0*/  @P0 BRA `(.L_x_8) ;  /* 0xfffffff8000c0947 */ /* 0x000fea000383ffff */
.L_x_2:
[----:B------:R-:W1:Y:S02]  /*0b00*/  LDCU.64 UR4, c[0x0][0x398] ;  /* 0x00007300ff0477ac */ /* 0x000e640008000a00 */
[----:B-1----:R-:W-:-:S04]  /*0b10*/  ISETP.GE.AND P0, PT, R10, UR5, PT ;  /* 0x000000050a007c0c */ /* 0x002fc8000bf06270 */
[----:B------:R-:W-:-:S13]  /*0b20*/  ISETP.GE.OR P0, PT, R11, UR4, P0 ;  /* 0x000000040b007c0c */ /* 0x000fda0008706670 */
[----:B------:R-:W-:Y:S05]  /*0b30*/  @P0 EXIT ;  /* 0x000000000000094d */ /* 0x000fea0003800000 */
[----:B0-----:R-:W0:Y:S01]  /*0b40*/  LDC.64 R2, c[0x0][0x390] ;  /* 0x0000e400ff027b82 */ /* 0x001e220000000a00 */
[----:B------:R-:W-:-:S04]  /*0b50*/  IMAD R11, R11, UR5, R10 ;  /* 0x000000050b0b7c24 */ /* 0x000fc8000f8e020a */
[----:B0-----:R-:W-:-:S05]  /*0b60*/  IMAD.WIDE R2, R11, 0x4, R2 ;  /* 0x000000040b027825 */ /* 0x001fca00078e0202 */
[----:B------:R-:W-:Y:S01]  /*0b70*/  STG.E desc[UR6][R2.64], R14 ;  /* 0x0000000e02007986 */ /* 0x000fe2000c101906 */
[----:B------:R-:W-:Y:S05]  /*0b80*/  EXIT ;  /* 0x000000000000794d */ /* 0x000fea0003800000 */
.L_x_9:
        /* <DEDUP_REMOVED lines=15> */
.L_x_18:


//--------------------- .text._Z8mmGlobalPKfS0_Pfiii --------------------------
	.section	.text._Z8mmGlobalPKfS0_Pfiii,"ax",@progbits
	.align	128
        .global         _Z8mmGlobalPKfS0_Pfiii
        .type           _Z8mmGlobalPKfS0_Pfiii,@function
        .size           _Z8mmGlobalPKfS0_Pfiii,(.L_x_19 - _Z8mmGlobalPKfS0_Pfiii)
        .other          _Z8mmGlobalPKfS0_Pfiii,@"STO_CUDA_ENTRY STV_DEFAULT"
_Z8mmGlobalPKfS0_Pfiii:
.text._Z8mmGlobalPKfS0_Pfiii:
[----:B------:R-:W-:Y:S01]  /*0000*/  LDC R1, c[0x0][0x37c] ;  /* 0x0000df00ff017b82 */ /* 0x000fe20000000800 */
[----:B------:R-:W0:Y:S01]  /*0010*/  S2R R0, SR_TID.X ;  /* 0x0000000000007919 */ /* 0x000e220000002100 */
[----:B------:R-:W1:Y:S06]  /*0020*/  LDCU UR5, c[0x0][0x3a0] ;  /* 0x00007400ff0577ac */ /* 0x000e6c0008000800 */
[----:B------:R-:W0:Y:S01]  /*0030*/  LDC R3, c[0x0][0x360] ;  /* 0x0000d800ff037b82 */ /* 0x000e220000000800 */
[----:B------:R-:W-:Y:S01]  /*0040*/  IMAD.MOV.U32 R2, RZ, RZ, RZ ;  /* 0x000000ffff027224 */ /* 0x000fe200078e00ff */
[----:B------:R-:W2:Y:S01]  /*0050*/  S2R R6, SR_TID.Y ;  /* 0x0000000000067919 */ /* 0x000ea20000002200 */
[----:B------:R-:W3:Y:S05]  /*0060*/  LDCU.64 UR6, c[0x0][0x358] ;  /* 0x00006b00ff0677ac */ /* 0x000eea0008000a00 */
[----:B------:R-:W0:Y:S08]  /*0070*/  S2UR UR4, SR_CTAID.X ;  /* 0x00000000000479c3 */ /* 0x000e300000002500 */
[----:B------:R-:W2:Y:S01]  /*0080*/  S2UR UR8, SR_CTAID.Y ;  /* 0x00000000000879c3 */ /* 0x000ea20000002600 */
[----:B-1----:R-:W-:-:S07]  /*0090*/  UISETP.NE.AND UP0, UPT, UR5, URZ, UPT ;  /* 0x000000ff0500728c */ /* 0x002fce000bf05270 */
[----:B------:R-:W2:Y:S01]  /*00a0*/  LDC R7, c[0x0][0x364] ;  /* 0x0000d900ff077b82 */ /* 0x000ea20000000800 */
[----:B0-----:R-:W-:Y:S02]  /*00b0*/  IMAD R0, R3, UR4, R0 ;  /* 0x0000000403007c24 */ /* 0x001fe4000f8e0200 */
[----:B--2---:R-:W-:Y:S01]  /*00c0*/  IMAD R6, R7, UR8, R6 ;  /* 0x0000000807067c24 */ /* 0x004fe2000f8e0206 */
[----:B---3--:R-:W-:Y:S06]  /*00d0*/  BRA.U !UP0, `(.L_x_10) ;  /* 0x0000000d08b47547 */ /* 0x008fec000b800000 */
[----:B------:R-:W0:Y:S01]  /*00e0*/  LDC.64 R2, c[0x0][0x398] ;  /* 0x0000e600ff027b82 */ /* 0x000e220000000a00 */
[----:B------:R-:W-:Y:S02]  /*00f0*/  UISETP.GE.U32.AND UP0, UPT, UR5, 0x8, UPT ;  /* 0x000000080500788c */ /* 0x000fe4000bf06070 */
[----:B------:R-:W-:Y:S01]  /*0100*/  IMAD.WIDE.U32 R8, R0, UR5, RZ ;  /* 0x0000000500087c25 */ /* 0x000fe2000f8e00ff */
[----:B------:R-:W-:Y:S01]  /*0110*/  USHF.R.S32.HI UR4, URZ, 0x1f, UR5 ;  /* 0x0000001fff047899 */ /* 0x000fe20008011405 */
[----:B------:R-:W-:-:S05]  /*0120*/  CS2R R24, SRZ ;  /* 0x0000000000187805 */ /* 0x000fca000001ff00 */
[----:B------:R-:W-:-:S04]  /*0130*/  IMAD R5, R0, UR4, RZ ;  /* 0x0000000400057c24 */ /* 0x000fc8000f8e02ff */
[----:B------:R-:W-:Y:S01]  /*0140*/  IMAD.IADD R4, R9, 0x1, R5 ;  /* 0x0000000109047824 */ /* 0x000fe200078e0205 */
[----:B0-----:R-:W-:Y:S02]  /*0150*/  ISETP.GE.U32.AND P1, PT, R0, R2, PT ;  /* 0x000000020000720c */ /* 0x001fe40003f26070 */
[----:B------:R-:W-:Y:S02]  /*0160*/  ISETP.GE.U32.AND P0, PT, R6, R3, PT ;  /* 0x000000030600720c */ /* 0x000fe40003f06070 */
[----:B------:R-:W-:Y:S02]  /*0170*/  SHF.R.S32.HI R2, RZ, 0x1f, R2 ;  /* 0x0000001fff027819 */ /* 0x000fe40000011402 */
[----:B------:R-:W-:Y:S02]  /*0180*/  SHF.R.S32.HI R11, RZ, 0x1f, R3 ;  /* 0x0000001fff0b7819 */ /* 0x000fe40000011403 */
[----:B------:R-:W-:Y:S01]  /*0190*/  ISETP.GE.U32.OR.EX P0, PT, RZ, R2, P0, P1 ;  /* 0x00000002ff00720c */ /* 0x000fe20000706510 */
[----:B------:R-:W-:Y:S01]  /*01a0*/  IMAD.MOV.U32 R2, RZ, RZ, RZ ;  /* 0x000000ffff027224 */ /* 0x000fe200078e00ff */
[----:B------:R-:W-:Y:S11]  /*01b0*/  BRA.U !UP0, `(.L_x_11) ;  /* 0x0000000508707547 */ /* 0x000ff6000b800000 */
[----:B------:R-:W0:Y:S01]  /*01c0*/  LDCU.64 UR8, c[0x0][0x380] ;  /* 0x00007000ff0877ac */ /* 0x000e220008000a00 */
[----:B------:R-:W1:Y:S01]  /*01d0*/  LDC R22, c[0x0][0x388] ;  /* 0x0000e200ff167b82 */ /* 0x000e620000000800 */
[----:B------:R-:W-:Y:S01]  /*01e0*/  SHF.L.U32 R14, R6, 0x2, RZ ;  /* 0x00000002060e7819 */ /* 0x000fe200000006ff */
[----:B------:R-:W-:Y:S01]  /*01f0*/  IMAD R13, R11, 0x18, RZ ;  /* 0x000000180b0d7824 */ /* 0x000fe200078e02ff */
[----:B------:R-:W-:Y:S01]  /*0200*/  SHF.R.U32.HI R15, RZ, 0x1e, R6 ;  /* 0x0000001eff0f7819 */ /* 0x000fe20000011606 */
[----:B------:R-:W-:Y:S01]  /*0210*/  ULOP3.LUT UR5, UR5, 0xfffffff8, URZ, 0xc0, !UPT ;  /* 0xfffffff805057892 */ /* 0x000fe2000f8ec0ff */
[----:B------:R-:W-:Y:S01]  /*0220*/  IMAD.U32 R24, RZ, RZ, UR4 ;  /* 0x00000004ff187e24 */ /* 0x000fe2000f8e00ff */
[C---:B------:R-:W-:Y:S01]  /*0230*/  SHF.L.U64.HI R23, R3.reuse, 0x5, R11 ;  /* 0x0000000503177819 */ /* 0x040fe2000001020b */
[----:B------:R-:W-:Y:S01]  /*0240*/  IMAD.MOV.U32 R2, RZ, RZ, RZ ;  /* 0x000000ffff027224 */ /* 0x000fe200078e00ff */
[----:B------:R-:W2:Y:S01]  /*0250*/  LDC R27, c[0x0][0x38c] ;  /* 0x0000e300ff1b7b82 */ /* 0x000ea20000000800 */
[----:B------:R-:W-:-:S04]  /*0260*/  IMAD.WIDE.U32 R16, R3, 0x18, R14 ;  /* 0x0000001803107825 */ /* 0x000fc800078e000e */
[----:B------:R-:W-:Y:S01]  /*0270*/  IMAD.U32 R25, RZ, RZ, UR5 ;  /* 0x00000005ff197e24 */ /* 0x000fe2000f8e00ff */
[----:B------:R-:W-:Y:S02]  /*0280*/  IADD3 R26, PT, PT, R17, R13, RZ ;  /* 0x0000000d111a7210 */ /* 0x000fe40007ffe0ff */
[----:B0-----:R-:W-:-:S04]  /*0290*/  LEA R5, P1, R8, UR8, 0x2 ;  /* 0x0000000808057c11 */ /* 0x001fc8000f8210ff */
[----:B------:R-:W-:Y:S02]  /*02a0*/  LEA.HI.X R28, R8, UR9, R4, 0x2, P1 ;  /* 0x00000009081c7c11 */ /* 0x000fe400088f1404 */
[----:B------:R-:W-:-:S05]  /*02b0*/  IADD3 R5, P1, PT, R5, 0x10, RZ ;  /* 0x0000001005057810 */ /* 0x000fca0007f3e0ff */
[----:B------:R-:W-:-:S08]  /*02c0*/  IMAD.X R28, RZ, RZ, R28, P1 ;  /* 0x000000ffff1c7224 */ /* 0x000fd000008e061c */
.L_x_12:
[----:B------:R-:W0:Y:S01]  /*02d0*/  @!P0 LDC R13, c[0x0][0x39c] ;  /* 0x0000e700ff0d8b82 */ /* 0x000e220000000800 */
[----:B-1----:R-:W-:-:S04]  /*02e0*/  @!P0 IADD3 R20, P1, PT, R14, R22, RZ ;  /* 0x000000160e148210 */ /* 0x002fc80007f3e0ff */
[----:B--2---:R-:W-:-:S06]  /*02f0*/  @!P0 IADD3.X R21, PT, PT, R15, R27, RZ, P1, !PT ;  /* 0x0000001b0f158210 */ /* 0x004fcc0000ffe4ff */
[----:B------:R-:W2:Y:S01]  /*0300*/  @!P0 LDG.E R21, desc[UR6][R20.64] ;  /* 0x0000000614158981 */ /* 0x000ea2000c1e1900 */
[----:B0-----:R-:W-:-:S05]  /*0310*/  @!P0 IADD3 R12, P2, PT, R6, R13, RZ ;  /* 0x0000000d060c8210 */ /* 0x001fca0007f5e0ff */
[----:B------:R-:W-:Y:S01]  /*0320*/  @!P0 IMAD.X R13, RZ, RZ, R11, P2 ;  /* 0x000000ffff0d8224 */ /* 0x000fe200010e060b */
[----:B------:R-:W-:-:S04]  /*0330*/  @!P0 LEA R18, P2, R12, R22, 0x2 ;  /* 0x000000160c128211 */ /* 0x000fc800078410ff */
[----:B------:R-:W-:Y:S01]  /*0340*/  @!P0 LEA.HI.X R19, R12, R27, R13, 0x2, P2 ;  /* 0x0000001b0c138211 */ /* 0x000fe200010f140d */
[----:B------:R-:W-:Y:S02]  /*0350*/  IMAD.MOV.U32 R12, RZ, RZ, R5 ;  /* 0x000000ffff0c7224 */ /* 0x000fe400078e0005 */
[----:B------:R-:W-:Y:S01]  /*0360*/  IMAD.MOV.U32 R13, RZ, RZ, R28 ;  /* 0x000000ffff0d7224 */ /* 0x000fe200078e001c */
[----:B------:R-:W0:Y:S02]  /*0370*/  @!P0 LDC R5, c[0x0][0x39c] ;  /* 0x0000e700ff058b82 */ /* 0x000e240000000800 */
[----:B------:R1:W3:Y:S04]  /*0380*/  @!P0 LDG.E R19, desc[UR6][R18.64] ;  /* 0x0000000612138981 */ /* 0x0002e8000c1e1900 */
[----:B------:R-:W2:Y:S04]  /*0390*/  @!P0 LDG.E R29, desc[UR6][R12.64+-0x10] ;  /* 0xfffff0060c1d8981 */ /* 0x000ea8000c1e1900 */
[----:B------:R-:W3:Y:S01]  /*03a0*/  @!P0 LDG.E R28, desc[UR6][R12.64+-0xc] ;  /* 0xfffff4060c1c8981 */ /* 0x000ee2000c1e1900 */
[----:B-1----:R-:W1:Y:S01]  /*03b0*/  @!P0 LDC R18, c[0x0][0x39c] ;  /* 0x0000e700ff128b82 */ /* 0x002e620000000800 */
[----:B--2---:R-:W-:Y:S01]  /*03c0*/  @!P0 FFMA R2, R29, R21, R2 ;  /* 0x000000151d028223 */ /* 0x004fe20000000002 */
[----:B-1----:R-:W-:-:S03]  /*03d0*/  @!P0 LEA R29, P1, R18, R14, 0x3 ;  /* 0x0000000e121d8211 */ /* 0x002fc600078218ff */
[----:B---3--:R-:W-:Y:S01]  /*03e0*/  @!P0 FFMA R2, R28, R19, R2 ;  /* 0x000000131c028223 */ /* 0x008fe20000000002 */
[----:B------:R-:W-:Y:S01]  /*03f0*/  @!P0 LEA.HI.X R28, R18, R15, R11, 0x3, P1 ;  /* 0x0000000f121c8211 */ /* 0x000fe200008f1c0b */
[----:B------:R-:W-:Y:S01]  /*0400*/  @!P0 IMAD.MOV.U32 R19, RZ, RZ, R15 ;  /* 0x000000ffff138224 */ /* 0x000fe200078e000f */
[----:B------:R-:W-:Y:S02]  /*0410*/  @!P0 MOV R18, R14 ;  /* 0x0000000e00128202 */ /* 0x000fe40000000f00 */
[----:B------:R-:W-:Y:S02]  /*0420*/  @!P0 IADD3 R20, P1, PT, R22, R29, RZ ;  /* 0x0000001d16148210 */ /* 0x000fe40007f3e0ff */
[----:B------:R-:W2:Y:S01]  /*0430*/  @!P0 LDG.E R29, desc[UR6][R12.64+-0x8] ;  /* 0xfffff8060c1d8981 */ /* 0x000ea2000c1e1900 */
[----:B0-----:R-:W-:-:S04]  /*0440*/  @!P0 IMAD.WIDE.U32 R18, R5, 0xc, R18 ;  /* 0x0000000c05128825 */ /* 0x001fc800078e0012 */
[----:B------:R-:W-:Y:S01]  /*0450*/  @!P0 IMAD.X R21, R27, 0x1, R28, P1 ;  /* 0x000000011b158824 */ /* 0x000fe200008e061c */
[----:B------:R-:W-:Y:S01]  /*0460*/  @!P0 IADD3 R18, P1, PT, R22, R18, RZ ;  /* 0x0000001216128210 */ /* 0x000fe20007f3e0ff */
[----:B------:R-:W-:Y:S01]  /*0470*/  @!P0 IMAD R5, R11, 0xc, RZ ;  /* 0x0000000c0b058824 */ /* 0x000fe200078e02ff */
[----:B------:R-:W3:Y:S04]  /*0480*/  @!P0 LDG.E R28, desc[UR6][R12.64+-0x4] ;  /* 0xfffffc060c1c8981 */ /* 0x000ee8000c1e1900 */
[----:B------:R-:W-:Y:S01]  /*0490*/  @!P0 IADD3.X R19, PT, PT, R27, R19, R5, P1, !PT ;  /* 0x000000131b138210 */ /* 0x000fe20000ffe405 */
[----:B------:R-:W2:Y:S01]  /*04a0*/  @!P0 LDG.E R21, desc[UR6][R20.64] ;  /* 0x0000000614158981 */ /* 0x000ea2000c1e1900 */
[----:B------:R-:W0:Y:S04]  /*04b0*/  @!P0 LDC R5, c[0x0][0x39c] ;  /* 0x0000e700ff058b82 */ /* 0x000e280000000800 */
[----:B------:R1:W3:Y:S04]  /*04c0*/  @!P0 LDG.E R19, desc[UR6][R18.64] ;  /* 0x0000000612138981 */ /* 0x0002e8000c1e1900 */
        /* <DEDUP_REMOVED lines=13> */
[----:B------:R-:W0:Y:S02]  /*05a0*/  @!P0 LDC R28, c[0x0][0x39c] ;  /* 0x0000e700ff1c8b82 */ /* 0x000e240000000800 */
[----:B------:R-:W2:Y:S02]  /*05b0*/  @!P0 LDG.E R20, desc[UR6][R20.64] ;  /* 0x0000000614148981 */ /* 0x000ea4000c1e1900 */
[----:B------:R-:W-:Y:S02]  /*05c0*/  @!P0 IADD3.X R19, PT, PT, R27, R19, R5, P1, !PT ;  /* 0x000000131b138210 */ /* 0x000fe40000ffe405 */
[----:B------:R-:W3:Y:S04]  /*05d0*/  @!P0 LDG.E R5, desc[UR6][R12.64+0x4] ;  /* 0x000004060c058981 */ /* 0x000ee8000c1e1900 */
[----:B------:R1:W3:Y:S02]  /*05e0*/  @!P0 LDG.E R21, desc[UR6][R18.64] ;  /* 0x0000000612158981 */ /* 0x0002e4000c1e1900 */
[----:B-1----:R-:W-:Y:S01]  /*05f0*/  @!P0 MOV R18, R14 ;  /* 0x0000000e00128202 */ /* 0x002fe20000000f00 */
[----:B------:R-:W-:-:S04]  /*0600*/  @!P0 IMAD.MOV.U32 R19, RZ, RZ, R15 ;  /* 0x000000ffff138224 */ /* 0x000fc800078e000f */
[----:B0-----:R-:W-:-:S04]  /*0610*/  @!P0 IMAD.WIDE.U32 R18, R28, 0x1c, R18 ;  /* 0x0000001c1c128825 */ /* 0x001fc800078e0012 */
[----:B--2---:R-:W-:Y:S01]  /*0620*/  @!P0 FFMA R2, R29, R20, R2 ;  /* 0x000000141d028223 */ /* 0x004fe20000000002 */
[C---:B------:R-:W-:Y:S01]  /*0630*/  @!P0 IADD3 R20, P1, PT, R22.reuse, R16, RZ ;  /* 0x0000001016148210 */ /* 0x040fe20007f3e0ff */
[----:B------:R-:W2:Y:S02]  /*0640*/  @!P0 LDG.E R29, desc[UR6][R12.64+0xc] ;  /* 0x00000c060c1d8981 */ /* 0x000ea4000c1e1900 */
[----:B---3--:R-:W-:Y:S01]  /*0650*/  @!P0 FFMA R2, R5, R21, R2 ;  /* 0x0000001505028223 */ /* 0x008fe20000000002 */
[----:B------:R-:W-:Y:S02]  /*0660*/  @!P0 IMAD R5, R11, 0x1c, RZ ;  /* 0x0000001c0b058824 */ /* 0x000fe400078e02ff */
[----:B------:R-:W-:Y:S01]  /*0670*/  @!P0 IMAD.X R21, R27, 0x1, R26, P1 ;  /* 0x000000011b158824 */ /* 0x000fe200008e061a */
[----:B------:R-:W-:-:S04]  /*0680*/  @!P0 IADD3 R18, P1, PT, R22, R18, RZ ;  /* 0x0000001216128210 */ /* 0x000fc80007f3e0ff */
[----:B------:R-:W-:Y:S01]  /*0690*/  @!P0 IADD3.X R19, PT, PT, R27, R19, R5, P1, !PT ;  /* 0x000000131b138210 */ /* 0x000fe20000ffe405 */
[----:B------:R-:W3:Y:S04]  /*06a0*/  @!P0 LDG.E R20, desc[UR6][R20.64] ;  /* 0x0000000614148981 */ /* 0x000ee8000c1e1900 */
[----:B------:R-:W3:Y:S04]  /*06b0*/  @!P0 LDG.E R5, desc[UR6][R12.64+0x8] ;  /* 0x000008060c058981 */ /* 0x000ee8000c1e1900 */
[----:B------:R-:W2:Y:S01]  /*06c0*/  @!P0 LDG.E R18, desc[UR6][R18.64] ;  /* 0x0000000612128981 */ /* 0x000ea2000c1e1900 */
[----:B------:R-:W-:-:S04]  /*06d0*/  UIADD3 UR5, UP0, UPT, UR5, -0x8, URZ ;  /* 0xfffffff805057890 */ /* 0x000fc8000ff1e0ff */
[----:B------:R-:W-:Y:S02]  /*06e0*/  UIADD3.X UR4, UPT, UPT, UR4, -0x1, URZ, UP0, !UPT ;  /* 0xffffffff04047890 */ /* 0x000fe400087fe4ff */
[----:B------:R-:W-:-:S04]  /*06f0*/  UISETP.NE.U32.AND UP0, UPT, UR5, URZ, UPT ;  /* 0x000000ff0500728c */ /* 0x000fc8000bf05070 */
[----:B------:R-:W-:Y:S01]  /*0700*/  UISETP.NE.AND.EX UP0, UPT, UR4, URZ, UPT, UP0 ;  /* 0x000000ff0400728c */ /* 0x000fe2000bf05300 */
[----:B------:R-:W-:-:S05]  /*0710*/  LEA R22, P1, R3, R22, 0x5 ;  /* 0x0000001603167211 */ /* 0x000fca00078228ff */
[----:B------:R-:W-:Y:S02]  /*0720*/  IMAD.X R27, R27, 0x1, R23, P1 ;  /* 0x000000011b1b7824 */ /* 0x000fe400008e0617 */
[----:B---3--:R-:W-:Y:S01]  /*0730*/  @!P0 FFMA R2, R5, R20, R2 ;  /* 0x0000001405028223 */ /* 0x008fe20000000002 */
[----:B------:R-:W-:-:S03]  /*0740*/  IADD3 R5, P2, PT, R12, 0x20, RZ ;  /* 0x000000200c057810 */ /* 0x000fc60007f5e0ff */
[----:B--2---:R-:W-:Y:S01]  /*0750*/  @!P0 FFMA R2, R29, R18, R2 ;  /* 0x000000121d028223 */ /* 0x004fe20000000002 */
[----:B------:R-:W-:Y:S01]  /*0760*/  IADD3.X R28, PT, PT, RZ, R13, RZ, P2, !PT ;  /* 0x0000000dff1c7210 */ /* 0x000fe200017fe4ff */
[----:B------:R-:W-:Y:S08]  /*0770*/  BRA.U UP0, `(.L_x_12) ;  /* 0xfffffff900d47547 */ /* 0x000ff0000b83ffff */
.L_x_11:
[----:B------:R-:W0:Y:S02]  /*0780*/  LDC R5, c[0x0][0x3a0] ;  /* 0x0000e800ff057b82 */ /* 0x000e240000000800 */
[----:B0-----:R-:W-:-:S13]  /*0790*/  LOP3.LUT P1, RZ, R5, 0x7, RZ, 0xc0, !PT ;  /* 0x0000000705ff7812 */ /* 0x001fda000782c0ff */
[----:B------:R-:W-:Y:S05]  /*07a0*/  @!P1 BRA `(.L_x_10) ;  /* 0x0000000800009947 */ /* 0x000fea0003800000 */
[----:B------:R-:W-:-:S04]  /*07b0*/  LOP3.LUT R3, R5, 0x7, RZ, 0xc0, !PT ;  /* 0x0000000705037812 */ /* 0x000fc800078ec0ff */
[----:B------:R-:W-:-:S04]  /*07c0*/  IADD3 R3, P2, PT, R3, -0x1, RZ ;  /* 0xffffffff03037810 */ /* 0x000fc80007f5e0ff */
[----:B------:R-:W-:Y:S01]  /*07d0*/  ISETP.GE.U32.AND P1, PT, R3, 0x3, PT ;  /* 0x000000030300780c */ /* 0x000fe20003f26070 */
[----:B------:R-:W-:Y:S01]  /*07e0*/  IMAD.X R3, RZ, RZ, -0x1, P2 ;  /* 0xffffffffff037424 */ /* 0x000fe200010e06ff */
[----:B------:R-:W-:-:S04]  /*07f0*/  LOP3.LUT P2, R16, R5, 0x3, RZ, 0xc0, !PT ;  /* 0x0000000305107812 */ /* 0x000fc8000784c0ff */
[----:B------:R-:W-:-:S13]  /*0800*/  ISETP.GE.U32.AND.EX P1, PT, R3, RZ, PT, P1 ;  /* 0x000000ff0300720c */ /* 0x000fda0003f26110 */
[----:B------:R-:W-:Y:S05]  /*0810*/  @!P1 BRA `(.L_x_13) ;  /* 0x0000000000f49947 */ /* 0x000fea0003800000 */
[----:B------:R-:W0:Y:S01]  /*0820*/  @!P0 LDC R19, c[0x0][0x39c] ;  /* 0x0000e700ff138b82 */ /* 0x000e220000000800 */
[----:B------:R-:W-:Y:S01]  /*0830*/  @!P0 MOV R7, RZ ;  /* 0x000000ff00078202 */ /* 0x000fe20000000f00 */
[----:B------:R-:W1:Y:S01]  /*0840*/  LDCU.64 UR4, c[0x0][0x380] ;  /* 0x00007000ff0477ac */ /* 0x000e620008000a00 */
[----:B------:R-:W-:-:S05]  /*0850*/  @!P0 IADD3 R3, P1, PT, R25, 0x2, RZ ;  /* 0x0000000219038810 */ /* 0x000fca0007f3e0ff */
[----:B------:R-:W2:Y:S01]  /*0860*/  @!P0 LDC.64 R12, c[0x0][0x388] ;  /* 0x0000e200ff0c8b82 */ /* 0x000ea20000000a00 */
[----:B------:R-:W-:-:S07]  /*0870*/  @!P0 IMAD.X R22, RZ, RZ, R24, P1 ;  /* 0x000000ffff168224 */ /* 0x000fce00008e0618 */
[----:B------:R-:W3:Y:S08]  /*0880*/  @!P0 LDC R17, c[0x0][0x39c] ;  /* 0x0000e700ff118b82 */ /* 0x000ef00000000800 */
[----:B------:R-:W4:Y:S01]  /*0890*/  @!P0 LDC.64 R20, c[0x0][0x388] ;  /* 0x0000e200ff148b82 */ /* 0x000f220000000a00 */
[-C--:B0-----:R-:W-:Y:S02]  /*08a0*/  @!P0 IMAD R14, R24, R19.reuse, RZ ;  /* 0x00000013180e8224 */ /* 0x081fe400078e02ff */
[----:B------:R-:W-:-:S04]  /*08b0*/  @!P0 IMAD.WIDE.U32 R18, R25, R19, R6 ;  /* 0x0000001319128225 */ /* 0x000fc800078e0006 */
[----:B------:R-:W-:Y:S01]  /*08c0*/  @!P0 IMAD R15, R11, R25, R14 ;  /* 0x000000190b0f8224 */ /* 0x000fe200078e020e */
[----:B------:R-:W0:Y:S01]  /*08d0*/  @!P0 LDC R10, c[0x0][0x39c] ;  /* 0x0000e700ff0a8b82 */ /* 0x000e220000000800 */
[----:B--2---:R-:W-:Y:S02]  /*08e0*/  @!P0 LEA R12, P1, R18, R12, 0x2 ;  /* 0x0000000c120c8211 */ /* 0x004fe400078210ff */
[----:B------:R-:W-:-:S05]  /*08f0*/  @!P0 IMAD.IADD R19, R19, 0x1, R15 ;  /* 0x0000000113138824 */ /* 0x000fca00078e020f */
[----:B------:R-:W2:Y:S01]  /*0900*/  @!P0 LDC.64 R14, c[0x0][0x388] ;  /* 0x0000e200ff0e8b82 */ /* 0x000ea20000000a00 */
[----:B------:R-:W-:Y:S01]  /*0910*/  @!P0 LEA.HI.X R13, R18, R13, R19, 0x2, P1 ;  /* 0x0000000d120d8211 */ /* 0x000fe200008f1413 */
[----:B---3--:R-:W-:Y:S01]  /*0920*/  @!P0 IMAD R22, R22, R17, RZ ;  /* 0x0000001116168224 */ /* 0x008fe200078e02ff */
[----:B------:R-:W-:Y:S01]  /*0930*/  @!P0 MOV R18, R6 ;  /* 0x0000000600128202 */ /* 0x000fe20000000f00 */
[----:B------:R-:W-:Y:S02]  /*0940*/  @!P0 IMAD.MOV.U32 R19, RZ, RZ, RZ ;  /* 0x000000ffff138224 */ /* 0x000fe400078e00ff */
[----:B------:R-:W-:Y:S01]  /*0950*/  @!P0 IMAD R23, R11, R3, R22 ;  /* 0x000000030b178224 */ /* 0x000fe200078e0216 */
[----:B------:R-:W3:Y:S01]  /*0960*/  @!P0 LDG.E R13, desc[UR6][R12.64] ;  /* 0x000000060c0d8981 */ /* 0x000ee2000c1e1900 */
[----:B------:R-:W-:Y:S02]  /*0970*/  @!P0 IMAD.WIDE.U32 R18, R3, R17, R18 ;  /* 0x0000001103128225 */ /* 0x000fe400078e0012 */
[----:B------:R-:W5:Y:S02]  /*0980*/  @!P0 LDC R3, c[0x0][0x39c] ;  /* 0x0000e700ff038b82 */ /* 0x000f640000000800 */
[----:B------:R-:W-:Y:S01]  /*0990*/  @!P0 IMAD.IADD R19, R19, 0x1, R23 ;  /* 0x0000000113138824 */ /* 0x000fe200078e0217 */
[----:B----4-:R-:W-:Y:S01]  /*09a0*/  @!P0 LEA R20, P1, R18, R20, 0x2 ;  /* 0x0000001412148211 */ /* 0x010fe200078210ff */
[----:B------:R-:W-:-:S02]  /*09b0*/  @!P0 IMAD R17, R11, R25, RZ ;  /* 0x000000190b118224 */ /* 0x000fc400078e02ff */
[-C--:B0-----:R-:W-:Y:S01]  /*09c0*/  @!P0 IMAD.WIDE.U32 R22, R25, R10.reuse, R10 ;  /* 0x0000000a19168225 */ /* 0x081fe200078e000a */
[----:B------:R-:W-:Y:S02]  /*09d0*/  @!P0 LEA.HI.X R21, R18, R21, R19, 0x2, P1 ;  /* 0x0000001512158211 */ /* 0x000fe400008f1413 */
[----:B------:R-:W0:Y:S01]  /*09e0*/  @!P0 LDC.64 R18, c[0x0][0x388] ;  /* 0x0000e200ff128b82 */ /* 0x000e220000000a00 */
[----:B------:R-:W-:Y:S01]  /*09f0*/  @!P0 IMAD R17, R24, R10, R17 ;  /* 0x0000000a18118224 */ /* 0x000fe200078e0211 */
[----:B------:R-:W-:Y:S01]  /*0a00*/  @!P0 IADD3 R22, P1, PT, R6, R22, RZ ;  /* 0x0000001606168210 */ /* 0x000fe20007f3e0ff */
[----:B------:R-:W4:Y:S03]  /*0a10*/  @!P0 LDG.E R20, desc[UR6][R20.64] ;  /* 0x0000000614148981 */ /* 0x000f26000c1e1900 */
[----:B------:R-:W-:Y:S02]  /*0a20*/  @!P0 IADD3.X R23, PT, PT, R23, R17, RZ, P1, !PT ;  /* 0x0000001117178210 */ /* 0x000fe40000ffe4ff */
[----:B--2---:R-:W-:-:S02]  /*0a30*/  @!P0 LEA R14, P1, R22, R14, 0x2 ;  /* 0x0000000e160e8211 */ /* 0x004fc400078210ff */
[C---:B------:R-:W-:Y:S02]  /*0a40*/  @!P0 IADD3 R17, P3, PT, R25.reuse, 0x3, RZ ;  /* 0x0000000319118810 */ /* 0x040fe40007f7e0ff */
[----:B------:R-:W-:Y:S01]  /*0a50*/  @!P0 LEA.HI.X R15, R22, R15, R23, 0x2, P1 ;  /* 0x0000000f160f8211 */ /* 0x000fe200008f1417 */
[----:B------:R-:W-:Y:S01]  /*0a60*/  @!P0 IMAD.MOV.U32 R22, RZ, RZ, R6 ;  /* 0x000000ffff168224 */ /* 0x000fe200078e0006 */
[----:B------:R-:W-:Y:S01]  /*0a70*/  @!P0 MOV R23, RZ ;  /* 0x000000ff00178202 */ /* 0x000fe20000000f00 */
[----:B------:R-:W-:Y:S01]  /*0a80*/  @!P0 IMAD.X R26, RZ, RZ, R24, P3 ;  /* 0x000000ffff1a8224 */ /* 0x000fe200018e0618 */
[----:B------:R-:W-:Y:S01]  /*0a90*/  IADD3 R27, P1, PT, R25, R8, RZ ;  /* 0x00000008191b7210 */ /* 0x000fe20007f3e0ff */
[----:B------:R-:W2:Y:S01]  /*0aa0*/  @!P0 LDG.E R14, desc[UR6][R14.64] ;  /* 0x000000060e0e8981 */ /* 0x000ea2000c1e1900 */
[----:B-----5:R-:W-:-:S04]  /*0ab0*/  @!P0 IMAD.WIDE.U32 R22, R17, R3, R22 ;  /* 0x0000000311168225 */ /* 0x020fc800078e0016 */
[----:B------:R-:W-:Y:S02]  /*0ac0*/  @!P0 IMAD R3, R26, R3, RZ ;  /* 0x000000031a038224 */ /* 0x000fe400078e02ff */
[----:B------:R-:W-:Y:S01]  /*0ad0*/  IMAD.X R28, R24, 0x1, R4, P1 ;  /* 0x00000001181c7824 */ /* 0x000fe200008e0604 */
[----:B-1----:R-:W-:Y:S01]  /*0ae0*/  LEA R26, P1, R27, UR4, 0x2 ;  /* 0x000000041b1a7c11 */ /* 0x002fe2000f8210ff */
[----:B------:R-:W-:-:S03]  /*0af0*/  @!P0 IMAD R17, R11, R17, R3 ;  /* 0x000000110b118224 */ /* 0x000fc600078e0203 */
[----:B------:R-:W-:Y:S01]  /*0b00*/  LEA.HI.X R27, R27, UR5, R28, 0x2, P1 ;  /* 0x000000051b1b7c11 */ /* 0x000fe200088f141c */
[----:B------:R-:W-:Y:S01]  /*0b10*/  @!P0 IMAD.IADD R23, R23, 0x1, R17 ;  /* 0x0000000117178824 */ /* 0x000fe200078e0211 */
[----:B0-----:R-:W-:-:S03]  /*0b20*/  @!P0 LEA R18, P1, R22, R18, 0x2 ;  /* 0x0000001216128211 */ /* 0x001fc600078210ff */
[----:B------:R-:W3:Y:S01]  /*0b30*/  @!P0 LDG.E R3, desc[UR6][R26.64] ;  /* 0x000000061a038981 */ /* 0x000ee2000c1e1900 */
[----:B------:R-:W-:-:S03]  /*0b40*/  @!P0 LEA.HI.X R19, R22, R19, R23, 0x2, P1 ;  /* 0x0000001316138211 */ /* 0x000fc600008f1417 */
[----:B------:R-:W2:Y:S04]  /*0b50*/  @!P0 LDG.E R17, desc[UR6][R26.64+0x4] ;  /* 0x000004061a118981 */ /* 0x000ea8000c1e1900 */
[----:B------:R-:W4:Y:S04]  /*0b60*/  @!P0 LDG.E R23, desc[UR6][R26.64+0x8] ;  /* 0x000008061a178981 */ /* 0x000f28000c1e1900 */
[----:B------:R-:W5:Y:S04]  /*0b70*/  @!P0 LDG.E R29, desc[UR6][R26.64+0xc] ;  /* 0x00000c061a1d8981 */ /* 0x000f68000c1e1900 */
[----:B------:R-:W5:Y:S01]  /*0b80*/  @!P0 LDG.E R18, desc[UR6][R18.64] ;  /* 0x0000000612128981 */ /* 0x000f62000c1e1900 */
[----:B------:R-:W-:-:S04]  /*0b90*/  IADD3 R25, P1, PT, R25, 0x4, RZ ;  /* 0x0000000419197810 */ /* 0x000fc80007f3e0ff */
[----:B------:R-:W-:Y:S01]  /*0ba0*/  IADD3.X R24, PT, PT, RZ, R24, RZ, P1, !PT ;  /* 0x00000018ff187210 */ /* 0x000fe20000ffe4ff */
[----:B---3--:R-:W-:-:S04]  /*0bb0*/  @!P0 FFMA R2, R3, R13, R2 ;  /* 0x0000000d03028223 */ /* 0x008fc80000000002 */
[----:B--2---:R-:W-:-:S04]  /*0bc0*/  @!P0 FFMA R2, R17, R14, R2 ;  /* 0x0000000e11028223 */ /* 0x004fc80000000002 */
[----:B----4-:R-:W-:-:S04]  /*0bd0*/  @!P0 FFMA R2, R23, R20, R2 ;  /* 0x0000001417028223 */ /* 0x010fc80000000002 */
[----:B-----5:R-:W-:-:S07]  /*0be0*/  @!P0 FFMA R2, R29, R18, R2 ;  /* 0x000000121d028223 */ /* 0x020fce0000000002 */
.L_x_13:
[----:B------:R-:W-:Y:S05]  /*0bf0*/  @!P2 BRA `(.L_x_10) ;  /* 0x0000000000eca947 */ /* 0x000fea0003800000 */
[----:B------:R-:W-:Y:S01]  /*0c00*/  LOP3.LUT R5, R5, 0x1, RZ, 0xc0, !PT ;  /* 0x0000000105057812 */ /* 0x000fe200078ec0ff */
[----:B------:R-:W0:Y:S01]  /*0c10*/  LDC.64 R12, c[0x0][0x380] ;  /* 0x0000e000ff0c7b82 */ /* 0x000e220000000a00 */
[----:B------:R-:W-:Y:S01]  /*0c20*/  ISETP.NE.AND P2, PT, R16, 0x1, PT ;  /* 0x000000011000780c */ /* 0x000fe20003f45270 */
[----:B------:R-:W-:Y:S01]  /*0c30*/  IMAD.MOV.U32 R21, RZ, RZ, R2 ;  /* 0x000000ffff157224 */ /* 0x000fe200078e0002 */
[----:B------:R-:W-:-:S05]  /*0c40*/  ISETP.NE.U32.OR P1, PT, R5, 0x1, P0 ;  /* 0x000000010500780c */ /* 0x000fca0000725470 */
[----:B------:R-:W1:Y:S08]  /*0c50*/  LDC.64 R14, c[0x0][0x388] ;  /* 0x0000e200ff0e7b82 */ /* 0x000e700000000a00 */
[----:B------:R-:W2:Y:S01]  /*0c60*/  @!P1 LDC R3, c[0x0][0x39c] ;  /* 0x0000e700ff039b82 */ /* 0x000ea20000000800 */
[----:B------:R-:W-:Y:S05]  /*0c70*/  @!P2 BRA `(.L_x_14) ;  /* 0x000000000088a947 */ /* 0x000fea0003800000 */
[----:B------:R-:W3:Y:S01]  /*0c80*/  @!P0 LDC R17, c[0x0][0x39c] ;  /* 0x0000e700ff118b82 */ /* 0x000ee20000000800 */
[----:B------:R-:W-:Y:S01]  /*0c90*/  @!P0 MOV R23, RZ ;  /* 0x000000ff00178202 */ /* 0x000fe20000000f00 */
[----:B------:R-:W-:Y:S01]  /*0ca0*/  @!P0 IMAD.MOV.U32 R22, RZ, RZ, R6 ;  /* 0x000000ffff168224 */ /* 0x000fe200078e0006 */
[----:B------:R-:W4:Y:S01]  /*0cb0*/  LDCU.64 UR4, c[0x0][0x380] ;  /* 0x00007000ff0477ac */ /* 0x000f220008000a00 */
[----:B------:R-:W-:-:S04]  /*0cc0*/  IADD3 R26, P2, PT, R25, R8, RZ ;  /* 0x00000008191a7210 */ /* 0x000fc80007f5e0ff */
[----:B------:R-:W5:Y:S01]  /*0cd0*/  @!P0 LDC.64 R18, c[0x0][0x388] ;  /* 0x0000e200ff128b82 */ /* 0x000f620000000a00 */
[----:B------:R-:W-:-:S07]  /*0ce0*/  IMAD.X R27, R24, 0x1, R4, P2 ;  /* 0x00000001181b7824 */ /* 0x000fce00010e0604 */
[----:B------:R-:W0:Y:S01]  /*0cf0*/  @!P0 LDC R20, c[0x0][0x39c] ;  /* 0x0000e700ff148b82 */ /* 0x000e220000000800 */
[----:B----4-:R-:W-:Y:S01]  /*0d00*/  LEA R28, P2, R26, UR4, 0x2 ;  /* 0x000000041a1c7c11 */ /* 0x010fe2000f8410ff */
[----:B---3--:R-:W-:-:S03]  /*0d10*/  @!P0 IMAD R21, R24, R17, RZ ;  /* 0x0000001118158224 */ /* 0x008fc600078e02ff */
[----:B------:R-:W-:Y:S01]  /*0d20*/  LEA.HI.X R29, R26, UR5, R27, 0x2, P2 ;  /* 0x000000051a1d7c11 */ /* 0x000fe200090f141b */
[----:B------:R-:W-:Y:S02]  /*0d30*/  @!P0 IMAD.WIDE.U32 R22, R25, R17, R22 ;  /* 0x0000001119168225 */ /* 0x000fe400078e0016 */
[----:B------:R-:W3:Y:S02]  /*0d40*/  @!P0 LDC.64 R16, c[0x0][0x388] ;  /* 0x0000e200ff108b82 */ /* 0x000ee40000000a00 */
[----:B------:R-:W-:Y:S01]  /*0d50*/  @!P0 IMAD R21, R11, R25, R21 ;  /* 0x000000190b158224 */ /* 0x000fe200078e0215 */
[----:B-----5:R-:W-:-:S03]  /*0d60*/  @!P0 LEA R18, P3, R22, R18, 0x2 ;  /* 0x0000001216128211 */ /* 0x020fc600078610ff */
[----:B------:R-:W-:-:S05]  /*0d70*/  @!P0 IMAD.IADD R21, R23, 0x1, R21 ;  /* 0x0000000117158824 */ /* 0x000fca00078e0215 */
[----:B------:R-:W-:Y:S02]  /*0d80*/  @!P0 LEA.HI.X R19, R22, R19, R21, 0x2, P3 ;  /* 0x0000001316138211 */ /* 0x000fe400018f1415 */
[----:B------:R-:W-:-:S04]  /*0d90*/  @!P0 MOV R21, R11 ;  /* 0x0000000b00158202 */ /* 0x000fc80000000f00 */
[----:B------:R-:W4:Y:S01]  /*0da0*/  @!P0 LDG.E R19, desc[UR6][R18.64] ;  /* 0x0000000612138981 */ /* 0x000f22000c1e1900 */
[----:B0-----:R-:W-:-:S04]  /*0db0*/  @!P0 IMAD.WIDE.U32 R22, R25, R20, R20 ;  /* 0x0000001419168225 */ /* 0x001fc800078e0014 */
[----:B------:R-:W-:-:S04]  /*0dc0*/  @!P0 IMAD R21, R11, R25, RZ ;  /* 0x000000190b158224 */ /* 0x000fc800078e02ff */
[----:B------:R-:W-:Y:S01]  /*0dd0*/  @!P0 IMAD R21, R24, R20, R21 ;  /* 0x0000001418158224 */ /* 0x000fe200078e0215 */
[----:B------:R-:W-:-:S05]  /*0de0*/  @!P0 IADD3 R20, P2, PT, R6, R22, RZ ;  /* 0x0000001606148210 */ /* 0x000fca0007f5e0ff */
[----:B------:R-:W-:Y:S01]  /*0df0*/  @!P0 IMAD.X R22, R23, 0x1, R21, P2 ;  /* 0x0000000117168824 */ /* 0x000fe200010e0615 */
[C---:B---3--:R-:W-:Y:S01]  /*0e00*/  @!P0 LEA R16, P2, R20.reuse, R16, 0x2 ;  /* 0x0000001014108211 */ /* 0x048fe200078410ff */
[----:B------:R-:W4:Y:S03]  /*0e10*/  @!P0 LDG.E R21, desc[UR6][R28.64] ;  /* 0x000000061c158981 */ /* 0x000f26000c1e1900 */
[----:B------:R-:W-:Y:S01]  /*0e20*/  @!P0 LEA.HI.X R17, R20, R17, R22, 0x2, P2 ;  /* 0x0000001114118211 */ /* 0x000fe200010f1416 */
[----:B------:R-:W3:Y:S05]  /*0e30*/  @!P0 LDG.E R23, desc[UR6][R28.64+0x4] ;  /* 0x000004061c178981 */ /* 0x000eea000c1e1900 */
[----:B------:R-:W3:Y:S01]  /*0e40*/  @!P0 LDG.E R17, desc[UR6][R16.64] ;  /* 0x0000000610118981 */ /* 0x000ee2000c1e1900 */
[----:B------:R-:W-:-:S05]  /*0e50*/  IADD3 R25, P2, PT, R25, 0x2, RZ ;  /* 0x0000000219197810 */ /* 0x000fca0007f5e0ff */
[----:B------:R-:W-:Y:S02]  /*0e60*/  IMAD.X R24, RZ, RZ, R24, P2 ;  /* 0x000000ffff187224 */ /* 0x000fe400010e0618 */
[----:B----4-:R-:W-:-:S04]  /*0e70*/  @!P0 FFMA R2, R19, R21, R2 ;  /* 0x0000001513028223 */ /* 0x010fc80000000002 */
[----:B---3--:R-:W-:-:S05]  /*0e80*/  @!P0 FFMA R2, R17, R23, R2 ;  /* 0x0000001711028223 */ /* 0x008fca0000000002 */
[----:B------:R-:W-:-:S07]  /*0e90*/  MOV R21, R2 ;  /* 0x0000000200157202 */ /* 0x000fce0000000f00 */
.L_x_14:
[C---:B------:R-:W-:Y:S01]  /*0ea0*/  @!P1 IADD3 R10, P0, PT, R25.reuse, R8, RZ ;  /* 0x00000008190a9210 */ /* 0x040fe20007f1e0ff */
[----:B------:R-:W-:Y:S02]  /*0eb0*/  @!P1 IMAD.MOV.U32 R8, RZ, RZ, R6 ;  /* 0x000000ffff089224 */ /* 0x000fe400078e0006 */
[----:B------:R-:W-:Y:S01]  /*0ec0*/  @!P1 IMAD.MOV.U32 R9, RZ, RZ, RZ ;  /* 0x000000ffff099224 */ /* 0x000fe200078e00ff */
[C---:B------:R-:W-:Y:S01]  /*0ed0*/  @!P1 IADD3.X R4, PT, PT, R24.reuse, R4, RZ, P0, !PT ;  /* 0x0000000418049210 */ /* 0x040fe200007fe4ff */
[-C--:B--2---:R-:W-:Y:S01]  /*0ee0*/  @!P1 IMAD R16, R24, R3.reuse, RZ ;  /* 0x0000000318109224 */ /* 0x084fe200078e02ff */
[----:B0-----:R-:W-:Y:S01]  /*0ef0*/  @!P1 LEA R12, P0, R10, R12, 0x2 ;  /* 0x0000000c0a0c9211 */ /* 0x001fe200078010ff */
[----:B------:R-:W-:-:S03]  /*0f00*/  @!P1 IMAD.WIDE.U32 R8, R25, R3, R8 ;  /* 0x0000000319089225 */ /* 0x000fc600078e0008 */
[----:B------:R-:W-:Y:S01]  /*0f10*/  @!P1 LEA.HI.X R13, R10, R13, R4, 0x2, P0 ;  /* 0x0000000d0a0d9211 */ /* 0x000fe200000f1404 */
[----:B------:R-:W-:Y:S01]  /*0f20*/  @!P1 IMAD R3, R11, R25, R16 ;  /* 0x000000190b039224 */ /* 0x000fe200078e0210 */
[----:B-1----:R-:W-:-:S03]  /*0f30*/  @!P1 LEA R14, P2, R8, R14, 0x2 ;  /* 0x0000000e080e9211 */ /* 0x002fc600078410ff */
[----:B------:R-:W-:Y:S01]  /*0f40*/  @!P1 IMAD.IADD R3, R9, 0x1, R3 ;  /* 0x0000000109039824 */ /* 0x000fe200078e0203 */
[----:B------:R-:W2:Y:S04]  /*0f50*/  @!P1 LDG.E R12, desc[UR6][R12.64] ;  /* 0x000000060c0c9981 */ /* 0x000ea8000c1e1900 */
[----:B------:R-:W-:-:S05]  /*0f60*/  @!P1 LEA.HI.X R15, R8, R15, R3, 0x2, P2 ;  /* 0x0000000f080f9211 */ /* 0x000fca00010f1403 */
[----:B------:R-:W2:Y:S01]  /*0f70*/  @!P1 LDG.E R14, desc[UR6][R14.64] ;  /* 0x000000060e0e9981 */ /* 0x000ea2000c1e1900 */
[----:B------:R-:W-:-:S04]  /*0f80*/  ISETP.NE.U32.AND P0, PT, R5, 0x1, PT ;  /* 0x000000010500780c */ /* 0x000fc80003f05070 */
[----:B------:R-:W-:Y:S01]  /*0f90*/  FSEL R2, R21, R2, !P0 ;  /* 0x0000000215027208 */ /* 0x000fe20004000000 */
[----:B--2---:R-:W-:-:S08]  /*0fa0*/  @!P1 FFMA R2, R12, R14, R21 ;  /* 0x0000000e0c029223 */ /* 0x004fd00000000015 */
.L_x_10:
[----:B------:R-:W0:Y:S01]  /*0fb0*/  LDCU UR8, c[0x0][0x39c] ;  /* 0x00007380ff0877ac */ /* 0x000e220008000800 */
[----:B------:R-:W-:Y:S02]  /*0fc0*/  HFMA2 R5, -RZ, RZ, 0, 0 ;  /* 0x00000000ff057431 */ /* 0x000fe400000001ff */
[----:B------:R-:W-:Y:S01]  /*0fd0*/  IMAD.MOV.U32 R4, RZ, RZ, R6 ;  /* 0x000000ffff047224 */ /* 0x000fe200078e0006 */
[----:B------:R-:W1:Y:S01]  /*0fe0*/  LDCU.64 UR4, c[0x0][0x390] ;  /* 0x00007200ff0477ac */ /* 0x000e620008000a00 */
[----:B0-----:R-:W-:Y:S02]  /*0ff0*/  USHF.R.S32.HI UR9, URZ, 0x1f, UR8 ;  /* 0x0000001fff097899 */ /* 0x001fe40008011408 */
[----:B------:R-:W-:-:S04]  /*1000*/  IMAD.WIDE.U32 R4, R0, UR8, R4 ;  /* 0x0000000800047c25 */ /* 0x000fc8000f8e0004 */
[----:B------:R-:W-:Y:S01]  /*1010*/  IMAD R3, R0, UR9, RZ ;  /* 0x0000000900037c24 */ /* 0x000fe2000f8e02ff */
[----:B-1----:R-:W-:-:S03]  /*1020*/  LEA R6, P0, R4, UR4, 0x2 ;  /* 0x0000000404067c11 */ /* 0x002fc6000f8010ff */
[----:B------:R-:W-:-:S05]  /*1030*/  IMAD.IADD R3, R5, 0x1, R3 ;  /* 0x0000000105037824 */ /* 0x000fca00078e0203 */
[----:B------:R-:W-:-:S05]  /*1040*/  LEA.HI.X R7, R4, UR5, R3, 0x2, P0 ;  /* 0x0000000504077c11 */ /* 0x000fca00080f1403 */
[----:B------:R-:W-:Y:S01]  /*1050*/  STG.E desc[UR6][R6.64], R2 ;  /* 0x0000000206007986 */ /* 0x000fe2000c101906 */
[----:B------:R-:W-:Y:S05]  /*1060*/  EXIT ;  /* 0x000000000000794d */ /* 0x000fea0003800000 */
.L_x_15:
        /* <DEDUP_REMOVED lines=9> */
.L_x_19:


//--------------------- .nv.shared._Z18kernel_im2col_gpu2PfS_iiiiiiiiiiiim --------------------------
	.section	.nv.shared._Z18kernel_im2col_gpu2PfS_iiiiiiiiiiiim,"aw",@nobits
	.sectionflags	@""
	.align	16
	.zero		1024


//--------------------- .nv.shared.reserved.0     --------------------------
	.section	.nv.shared.reserved.0,"aw",@nobits
	.weak		__nv_reservedSMEM_offset_0_alias
	.size		__nv_reservedSMEM_offset_0_alias, 0, 64
	.other		__nv_reservedSMEM_offset_0_alias,@"STO_CUDA_RESERVED_SHARED STV_DEFAULT"
__nv_reservedSMEM_offset_0_alias:
	.zero		0
	.zero		64


//--------------------- .nv.shared._Z17kernel_col2im_gpuPfS_iiiii --------------------------
	.section	.nv.shared._Z17kernel_col2im_gpuPfS_iiiii,"aw",@nobits
	.sectionflags	@""
	.align	16
	.zero		1024


//--------------------- .nv.shared._Z8mmSharedPKfS0_Pfiiii --------------------------
	.section	.nv.shared._Z8mmSharedPKfS0_Pfiiii,"aw",@nobits
	.sectionflags	@""
	.align	16
	.zero		1024


//--------------------- .nv.shared._Z8mmGlobalPKfS0_Pfiii --------------------------
	.section	.nv.shared._Z8mmGlobalPKfS0_Pfiii,"aw",@nobits
	.sectionflags	@""
	.align	16
	.zero		1024


//--------------------- .nv.constant0._Z18kernel_im2col_gpu2PfS_iiiiiiiiiiiim --------------------------
	.section	.nv.constant0._Z18kernel_im2col_gpu2PfS_iiiiiiiiiiiim,"a",@progbits
	.sectionflags	@""
	.align	4
.nv.constant0._Z18kernel_im2col_gpu2PfS_iiiiiiiiiiiim:
	.zero		968


//--------------------- .nv.constant0._Z17kernel_col2im_gpuPfS_iiiii --------------------------
	.section	.nv.constant0._Z17kernel_col2im_gpuPfS_iiiii,"a",@progbits
	.sectionflags	@""
	.align	4
.nv.constant0._Z17kernel_col2im_gpuPfS_iiiii:
	.zero		932


//--------------------- .nv.constant0._Z8mmSharedPKfS0_Pfiiii --------------------------
	.section	.nv.constant0._Z8mmSharedPKfS0_Pfiiii,"a",@progbits
	.sectionflags	@""
	.align	4
.nv.constant0._Z8mmSharedPKfS0_Pfiiii:
	.zero		936


//--------------------- .nv.constant0._Z8mmGlobalPKfS0_Pfiii --------------------------
	.section	.nv.constant0._Z8mmGlobalPKfS0_Pfiii,"a",@progbits
	.sectionflags	@""
	.align	4
.nv.constant0._Z8mmGlobalPKfS0_Pfiii:
	.zero		932


//--------------------- SYMBOLS --------------------------

	.type		.nv.reservedSmem.offset0,@object
	.size		.nv.reservedSmem.offset0,0x4
	.type		.nv.reservedSmem.cap,@object
	.size		.nv.reservedSmem.cap,0x4
